	.target	sm_100a

	.elftype	@"ET_EXEC"


//--------------------- .note.nv.tkinfo           --------------------------
	.section	.note.nv.tkinfo,"",@"SHT_NOTE"
	.sectionflags	@"SHF_NOTE_NV_TKINFO"
	.tkinfo
        /*0018*/ 	.word	0x00000002
        /*0030*/ 	.string	""
        /*0030*/ 	.string	"ptxas"
        /*0030*/ 	.string	"Cuda compilation tools, release 13.0, V13.0.88"
        /*0030*/ 	.string	"Build cuda_13.0.r13.0/compiler.36424714_0"
        /*0030*/ 	.string	"-arch sm_100a -m 64 "



//--------------------- .note.nv.cuinfo           --------------------------
	.section	.note.nv.cuinfo,"",@"SHT_NOTE"
	.sectionflags	@"SHF_NOTE_NV_CUINFO"
        /*0018*/ 	.short	0x0002
        /*001a*/ 	.short	0x0064
        /*001c*/ 	.short	0x0082
	.zero		2


//--------------------- .nv.info                  --------------------------
	.section	.nv.info,"",@"SHT_CUDA_INFO"
	.align	4


	//----- nvinfo : EIATTR_REGCOUNT
	.align		4
        /*0000*/ 	.byte	0x04, 0x2f
        /*0002*/ 	.short	(.L_19 - .L_18)
	.align		4
.L_18:
        /*0004*/ 	.word	index@(_ZN7cutlass13device_kernelINS_4gemm6kernel13GemmUniversalIN4cute5tupleIJiiiiEEENS1_10collective13CollectiveMmaINS1_35MainloopSm100TmaUmmaWarpSpecializedILi5ELi2ELi4ENS5_IJNS4_1CILi2EEENSA_ILi1EEESC_EEEEENS5_IJNSA_ILi256EEENSA_ILi128EEENSA_ILi32EEEEEENS_12float_e5m2_tENS5_IJlSC_lEEESJ_SK_NS4_8TiledMMAINS4_8MMA_AtomIJNS4_10MMA_TraitsINS4_25SM100_MMA_F8F6F4_2x1SM_SSEJSJ_SJ_fSF_SG_NS4_17integral_constantINS4_4UMMA5MajorELSR_0EEESS_NSP_INSQ_7ScaleInELST_0EEESU_EEEEEENS4_6LayoutINS5_IJSC_SC_SC_EEENS5_IJNSA_ILi0EEESZ_SZ_EEEEENS5_IJNS4_10UnderscoreES12_S12_EEEEENS4_18SM100_TMA_2SM_LOADENS4_14ComposedLayoutINS4_7SwizzleILi1ELi4ELi3EEENS4_18smem_ptr_flag_bitsILi8EEENSX_INS5_IJNSA_ILi8EEESH_EEENS5_IJSH_SC_EEEEEEEvNS4_8identityES15_S1F_vS1G_EENS_8epilogue10collective18CollectiveEpilogueINS1I_23Sm100TmaWarpSpecializedILi2ELi2ELi64ELb0ELb0EEEJNS5_IJSG_SG_SH_EEENS5_IJNSX_ISG_SC_EENSX_INSA_ILi64EEESC_EEEEESJ_SK_SJ_SK_NS1I_6fusion15FusionCallbacksIS1M_NS1S_17LinearCombinationISJ_fSJ_fLNS_15FloatRoundStyleE2EEES1N_S1R_JEEENS4_5SM1004TMEM4LOAD26SM100_TMEM_LOAD_32dp32b64xENS4_13SM90_TMA_LOADENS16_INS17_ILi2ELi4ELi3EEES1A_NSX_INS5_IJS1B_S1P_EEENS5_IJS1P_SC_EEEEEEENS4_39AutoVectorizingCopyWithAssumedAlignmentILi128EEENS4_14SM90_TMA_STOREES27_S29_S29_EEEvvEEEEvNT_6ParamsE)
        /*0008*/ 	.word	0x000000de


	//----- nvinfo : EIATTR_FRAME_SIZE
	.align		4
.L_19:
        /*000c*/ 	.byte	0x04, 0x11
        /*000e*/ 	.short	(.L_21 - .L_20)
	.align		4
.L_20:
        /*0010*/ 	.word	index@($__internal_2_$__cuda_sm10x_tcgen05_guardrail_trap_unallocated_columns_being_dealloced)
        /*0014*/ 	.word	0x00000000


	//----- nvinfo : EIATTR_FRAME_SIZE
	.align		4
.L_21:
        /*0018*/ 	.byte	0x04, 0x11
        /*001a*/ 	.short	(.L_23 - .L_22)
	.align		4
.L_22:
        /*001c*/ 	.word	index@($__internal_1_$__cuda_sm10x_tcgen05_guardrail_trap_phase_invalid_during_alloc)
        /*0020*/ 	.word	0x00000000


	//----- nvinfo : EIATTR_FRAME_SIZE
	.align		4
.L_23:
        /*0024*/ 	.byte	0x04, 0x11
        /*0026*/ 	.short	(.L_25 - .L_24)
	.align		4
.L_24:
        /*0028*/ 	.word	index@($__internal_0_$__cuda_sm10x_tcgen05_guardrail_trap_col_being_dealloced_not_returned_by_alloc)
        /*002c*/ 	.word	0x00000000


	//----- nvinfo : EIATTR_FRAME_SIZE
	.align		4
.L_25:
        /*0030*/ 	.byte	0x04, 0x11
        /*0032*/ 	.short	(.L_27 - .L_26)
	.align		4
.L_26:
        /*0034*/ 	.word	index@(_ZN7cutlass13device_kernelINS_4gemm6kernel13GemmUniversalIN4cute5tupleIJiiiiEEENS1_10collective13CollectiveMmaINS1_35MainloopSm100TmaUmmaWarpSpecializedILi5ELi2ELi4ENS5_IJNS4_1CILi2EEENSA_ILi1EEESC_EEEEENS5_IJNSA_ILi256EEENSA_ILi128EEENSA_ILi32EEEEEENS_12float_e5m2_tENS5_IJlSC_lEEESJ_SK_NS4_8TiledMMAINS4_8MMA_AtomIJNS4_10MMA_TraitsINS4_25SM100_MMA_F8F6F4_2x1SM_SSEJSJ_SJ_fSF_SG_NS4_17integral_constantINS4_4UMMA5MajorELSR_0EEESS_NSP_INSQ_7ScaleInELST_0EEESU_EEEEEENS4_6LayoutINS5_IJSC_SC_SC_EEENS5_IJNSA_ILi0EEESZ_SZ_EEEEENS5_IJNS4_10UnderscoreES12_S12_EEEEENS4_18SM100_TMA_2SM_LOADENS4_14ComposedLayoutINS4_7SwizzleILi1ELi4ELi3EEENS4_18smem_ptr_flag_bitsILi8EEENSX_INS5_IJNSA_ILi8EEESH_EEENS5_IJSH_SC_EEEEEEEvNS4_8identityES15_S1F_vS1G_EENS_8epilogue10collective18CollectiveEpilogueINS1I_23Sm100TmaWarpSpecializedILi2ELi2ELi64ELb0ELb0EEEJNS5_IJSG_SG_SH_EEENS5_IJNSX_ISG_SC_EENSX_INSA_ILi64EEESC_EEEEESJ_SK_SJ_SK_NS1I_6fusion15FusionCallbacksIS1M_NS1S_17LinearCombinationISJ_fSJ_fLNS_15FloatRoundStyleE2EEES1N_S1R_JEEENS4_5SM1004TMEM4LOAD26SM100_TMEM_LOAD_32dp32b64xENS4_13SM90_TMA_LOADENS16_INS17_ILi2ELi4ELi3EEES1A_NSX_INS5_IJS1B_S1P_EEENS5_IJS1P_SC_EEEEEEENS4_39AutoVectorizingCopyWithAssumedAlignmentILi128EEENS4_14SM90_TMA_STOREES27_S29_S29_EEEvvEEEEvNT_6ParamsE)
        /*0038*/ 	.word	0x00000000


	//----- nvinfo : EIATTR_MIN_STACK_SIZE
	.align		4
.L_27:
        /*003c*/ 	.byte	0x04, 0x12
        /*003e*/ 	.short	(.L_29 - .L_28)
	.align		4
.L_28:
        /*0040*/ 	.word	index@(_ZN7cutlass13device_kernelINS_4gemm6kernel13GemmUniversalIN4cute5tupleIJiiiiEEENS1_10collective13CollectiveMmaINS1_35MainloopSm100TmaUmmaWarpSpecializedILi5ELi2ELi4ENS5_IJNS4_1CILi2EEENSA_ILi1EEESC_EEEEENS5_IJNSA_ILi256EEENSA_ILi128EEENSA_ILi32EEEEEENS_12float_e5m2_tENS5_IJlSC_lEEESJ_SK_NS4_8TiledMMAINS4_8MMA_AtomIJNS4_10MMA_TraitsINS4_25SM100_MMA_F8F6F4_2x1SM_SSEJSJ_SJ_fSF_SG_NS4_17integral_constantINS4_4UMMA5MajorELSR_0EEESS_NSP_INSQ_7ScaleInELST_0EEESU_EEEEEENS4_6LayoutINS5_IJSC_SC_SC_EEENS5_IJNSA_ILi0EEESZ_SZ_EEEEENS5_IJNS4_10UnderscoreES12_S12_EEEEENS4_18SM100_TMA_2SM_LOADENS4_14ComposedLayoutINS4_7SwizzleILi1ELi4ELi3EEENS4_18smem_ptr_flag_bitsILi8EEENSX_INS5_IJNSA_ILi8EEESH_EEENS5_IJSH_SC_EEEEEEEvNS4_8identityES15_S1F_vS1G_EENS_8epilogue10collective18CollectiveEpilogueINS1I_23Sm100TmaWarpSpecializedILi2ELi2ELi64ELb0ELb0EEEJNS5_IJSG_SG_SH_EEENS5_IJNSX_ISG_SC_EENSX_INSA_ILi64EEESC_EEEEESJ_SK_SJ_SK_NS1I_6fusion15FusionCallbacksIS1M_NS1S_17LinearCombinationISJ_fSJ_fLNS_15FloatRoundStyleE2EEES1N_S1R_JEEENS4_5SM1004TMEM4LOAD26SM100_TMEM_LOAD_32dp32b64xENS4_13SM90_TMA_LOADENS16_INS17_ILi2ELi4ELi3EEES1A_NSX_INS5_IJS1B_S1P_EEENS5_IJS1P_SC_EEEEEEENS4_39AutoVectorizingCopyWithAssumedAlignmentILi128EEENS4_14SM90_TMA_STOREES27_S29_S29_EEEvvEEEEvNT_6ParamsE)
        /*0044*/ 	.word	0x00000000
.L_29:


//--------------------- .nv.compat                --------------------------
	.section	.nv.compat,"",@"SHT_CUDA_COMPAT_INFO"
	.align	4
        /*0000*/ 	.byte	0x02, 0x09, 0x01, 0x00, 0x02, 0x02, 0x02, 0x00, 0x02, 0x05, 0x05, 0x00, 0x03, 0x07, 0x01, 0x01
        /*0010*/ 	.byte	0x02, 0x03, 0x01, 0x00, 0x02, 0x06, 0x01, 0x00, 0x04, 0x0b, 0x08, 0x00, 0x09, 0x00, 0x00, 0x00
        /*0020*/ 	.byte	0x00, 0x00, 0x00, 0x00


//--------------------- .nv.info._ZN7cutlass13device_kernelINS_4gemm6kernel13GemmUniversalIN4cute5tupleIJiiiiEEENS1_10collective13CollectiveMmaINS1_35MainloopSm100TmaUmmaWarpSpecializedILi5ELi2ELi4ENS5_IJNS4_1CILi2EEENSA_ILi1EEESC_EEEEENS5_IJNSA_ILi256EEENSA_ILi128EEENSA_ILi32EEEEEENS_12float_e5m2_tENS5_IJlSC_lEEESJ_SK_NS4_8TiledMMAINS4_8MMA_AtomIJNS4_10MMA_TraitsINS4_25SM100_MMA_F8F6F4_2x1SM_SSEJSJ_SJ_fSF_SG_NS4_17integral_constantINS4_4UMMA5MajorELSR_0EEESS_NSP_INSQ_7ScaleInELST_0EEESU_EEEEEENS4_6LayoutINS5_IJSC_SC_SC_EEENS5_IJNSA_ILi0EEESZ_SZ_EEEEENS5_IJNS4_10UnderscoreES12_S12_EEEEENS4_18SM100_TMA_2SM_LOADENS4_14ComposedLayoutINS4_7SwizzleILi1ELi4ELi3EEENS4_18smem_ptr_flag_bitsILi8EEENSX_INS5_IJNSA_ILi8EEESH_EEENS5_IJSH_SC_EEEEEEEvNS4_8identityES15_S1F_vS1G_EENS_8epilogue10collective18CollectiveEpilogueINS1I_23Sm100TmaWarpSpecializedILi2ELi2ELi64ELb0ELb0EEEJNS5_IJSG_SG_SH_EEENS5_IJNSX_ISG_SC_EENSX_INSA_ILi64EEESC_EEEEESJ_SK_SJ_SK_NS1I_6fusion15FusionCallbacksIS1M_NS1S_17LinearCombinationISJ_fSJ_fLNS_15FloatRoundStyleE2EEES1N_S1R_JEEENS4_5SM1004TMEM4LOAD26SM100_TMEM_LOAD_32dp32b64xENS4_13SM90_TMA_LOADENS16_INS17_ILi2ELi4ELi3EEES1A_NSX_INS5_IJS1B_S1P_EEENS5_IJS1P_SC_EEEEEEENS4_39AutoVectorizingCopyWithAssumedAlignmentILi128EEENS4_14SM90_TMA_STOREES27_S29_S29_EEEvvEEEEvNT_6ParamsE --------------------------
	.section	.nv.info._ZN7cutlass13device_kernelINS_4gemm6kernel13GemmUniversalIN4cute5tupleIJiiiiEEENS1_10collective13CollectiveMmaINS1_35MainloopSm100TmaUmmaWarpSpecializedILi5ELi2ELi4ENS5_IJNS4_1CILi2EEENSA_ILi1EEESC_EEEEENS5_IJNSA_ILi256EEENSA_ILi128EEENSA_ILi32EEEEEENS_12float_e5m2_tENS5_IJlSC_lEEESJ_SK_NS4_8TiledMMAINS4_8MMA_AtomIJNS4_10MMA_TraitsINS4_25SM100_MMA_F8F6F4_2x1SM_SSEJSJ_SJ_fSF_SG_NS4_17integral_constantINS4_4UMMA5MajorELSR_0EEESS_NSP_INSQ_7ScaleInELST_0EEESU_EEEEEENS4_6LayoutINS5_IJSC_SC_SC_EEENS5_IJNSA_ILi0EEESZ_SZ_EEEEENS5_IJNS4_10UnderscoreES12_S12_EEEEENS4_18SM100_TMA_2SM_LOADENS4_14ComposedLayoutINS4_7SwizzleILi1ELi4ELi3EEENS4_18smem_ptr_flag_bitsILi8EEENSX_INS5_IJNSA_ILi8EEESH_EEENS5_IJSH_SC_EEEEEEEvNS4_8identityES15_S1F_vS1G_EENS_8epilogue10collective18CollectiveEpilogueINS1I_23Sm100TmaWarpSpecializedILi2ELi2ELi64ELb0ELb0EEEJNS5_IJSG_SG_SH_EEENS5_IJNSX_ISG_SC_EENSX_INSA_ILi64EEESC_EEEEESJ_SK_SJ_SK_NS1I_6fusion15FusionCallbacksIS1M_NS1S_17LinearCombinationISJ_fSJ_fLNS_15FloatRoundStyleE2EEES1N_S1R_JEEENS4_5SM1004TMEM4LOAD26SM100_TMEM_LOAD_32dp32b64xENS4_13SM90_TMA_LOADENS16_INS17_ILi2ELi4ELi3EEES1A_NSX_INS5_IJS1B_S1P_EEENS5_IJS1P_SC_EEEEEEENS4_39AutoVectorizingCopyWithAssumedAlignmentILi128EEENS4_14SM90_TMA_STOREES27_S29_S29_EEEvvEEEEvNT_6ParamsE,"",@"SHT_CUDA_INFO"
	.sectionflags	@""
	.align	4


	//----- nvinfo : EIATTR_CUDA_API_VERSION
	.align		4
        /*0000*/ 	.byte	0x04, 0x37
        /*0002*/ 	.short	(.L_31 - .L_30)
.L_30:
        /*0004*/ 	.word	0x00000082


	//----- nvinfo : EIATTR_KPARAM_INFO
	.align		4
.L_31:
        /*0008*/ 	.byte	0x04, 0x17
        /*000a*/ 	.short	(.L_33 - .L_32)
.L_32:
        /*000c*/ 	.word	0x00000000
        /*0010*/ 	.short	0x0000
        /*0012*/ 	.short	0x0000
        /*0014*/ 	.byte	0x00, 0xf0, 0x01, 0x20


	//----- nvinfo : EIATTR_AT_ENTRY_FRAGMENTS
	.align		4
.L_33:
        /*0018*/ 	.byte	0x04, 0x4f
        /*001a*/ 	.short	(.L_35 - .L_34)


	//   ....[0]....
.L_34:
        /*001c*/ 	.word	0x00000007


	//----- nvinfo : EIATTR_RESERVED_SMEM_USED
	.align		4
.L_35:
        /*0020*/ 	.byte	0x01, 0x41
	.zero		2


	//----- nvinfo : EIATTR_SPARSE_MMA_MASK
	.align		4
        /*0024*/ 	.byte	0x03, 0x50
        /*0026*/ 	.short	0x0000


	//----- nvinfo : EIATTR_TCGEN05_2CTA_USED
	.align		4
        /*0028*/ 	.byte	0x01, 0x52
	.zero		2


	//----- nvinfo : EIATTR_MAXREG_COUNT
	.align		4
        /*002c*/ 	.byte	0x03, 0x1b
        /*002e*/ 	.short	0x00ff


	//----- nvinfo : EIATTR_NUM_BARRIERS
	.align		4
        /*0030*/ 	.byte	0x02, 0x4c
        /*0032*/ 	.byte	0x07
	.zero		1


	//----- nvinfo : EIATTR_EXTERNS
	.align		4
        /*0034*/ 	.byte	0x04, 0x0f
        /*0036*/ 	.short	(.L_37 - .L_36)


	//   ....[0]....
	.align		4
.L_36:
        /*0038*/ 	.word	index@(__assertfail)


	//----- nvinfo : EIATTR_MERCURY_ISA_VERSION
	.align		4
.L_37:
        /*003c*/ 	.byte	0x03, 0x5f
        /*003e*/ 	.short	0x0101


	//----- nvinfo : EIATTR_INT_WARP_WIDE_INSTR_OFFSETS
	.align		4
        /*0040*/ 	.byte	0x04, 0x31
        /*0042*/ 	.short	(.L_39 - .L_38)


	//   ....[0]....
.L_38:
        /*0044*/ 	.word	0x00000cf0


	//   ....[1]....
        /*0048*/ 	.word	0x00000d90


	//   ....[2]....
        /*004c*/ 	.word	0x000020f0


	//   ....[3]....
        /*0050*/ 	.word	0x00003f10


	//   ....[4]....
        /*0054*/ 	.word	0x00003f30


	//   ....[5]....
        /*0058*/ 	.word	0x00003f60


	//   ....[6]....
        /*005c*/ 	.word	0x00004890


	//   ....[7]....
        /*0060*/ 	.word	0x00004900


	//   ....[8]....
        /*0064*/ 	.word	0x00004ae0


	//   ....[9]....
        /*0068*/ 	.word	0x00004c40


	//----- nvinfo : EIATTR_COOP_GROUP_MASK_REGIDS
	.align		4
.L_39:
        /*006c*/ 	.byte	0x04, 0x29
        /*006e*/ 	.short	(.L_41 - .L_40)


	//   ....[0]....
.L_40:
        /*0070*/ 	.word	0xffffffff


	//   ....[1]....
        /*0074*/ 	.word	0xffffffff


	//   ....[2]....
        /*0078*/ 	.word	0xffffffff


	//   ....[3]....
        /*007c*/ 	.word	0xffffffff


	//   ....[4]....
        /*0080*/ 	.word	0xffffffff


	//   ....[5]....
        /*0084*/ 	.word	0xffffffff


	//   ....[6]....
        /*0088*/ 	.word	0xffffffff


	//   ....[7]....
        /*008c*/ 	.word	0xffffffff


	//   ....[8]....
        /*0090*/ 	.word	0xffffffff


	//   ....[9]....
        /*0094*/ 	.word	0xffffffff


	//   ....[10]....
        /*0098*/ 	.word	0xffffffff


	//   ....[11]....
        /*009c*/ 	.word	0xffffffff


	//   ....[12]....
        /*00a0*/ 	.word	0xffffffff


	//   ....[13]....
        /*00a4*/ 	.word	0xffffffff


	//----- nvinfo : EIATTR_COOP_GROUP_INSTR_OFFSETS
	.align		4
.L_41:
        /*00a8*/ 	.byte	0x04, 0x28
        /*00aa*/ 	.short	(.L_43 - .L_42)


	//   ....[0]....
.L_42:
        /*00ac*/ 	.word	0x000000c0


	//   ....[1]....
        /*00b0*/ 	.word	0x00000500


	//   ....[2]....
        /*00b4*/ 	.word	0x000006a0


	//   ....[3]....
        /*00b8*/ 	.word	0x000007f0


	//   ....[4]....
        /*00bc*/ 	.word	0x000008e0


	//   ....[5]....
        /*00c0*/ 	.word	0x00000a40


	//   ....[6]....
        /*00c4*/ 	.word	0x00000bd0


	//   ....[7]....
        /*00c8*/ 	.word	0x00000e10


	//   ....[8]....
        /*00cc*/ 	.word	0x00001fd0


	//   ....[9]....
        /*00d0*/ 	.word	0x00002e40


	//   ....[10]....
        /*00d4*/ 	.word	0x00003310


	//   ....[11]....
        /*00d8*/ 	.word	0x00003340


	//   ....[12]....
        /*00dc*/ 	.word	0x00003e10


	//   ....[13]....
        /*00e0*/ 	.word	0x00004020


	//----- nvinfo : EIATTR_VRC_CTA_INIT_COUNT
	.align		4
.L_43:
        /*00e4*/ 	.byte	0x02, 0x4a
        /*00e6*/ 	.byte	0x80
	.zero		1


	//----- nvinfo : EIATTR_SYSCALL_OFFSETS
	.align		4
        /*00e8*/ 	.byte	0x04, 0x46
        /*00ea*/ 	.short	(.L_45 - .L_44)


	//   ....[0]....
.L_44:
        /*00ec*/ 	.word	0x00005670


	//   ....[1]....
        /*00f0*/ 	.word	0x000057b0


	//   ....[2]....
        /*00f4*/ 	.word	0x00006010


	//   ....[3]....
        /*00f8*/ 	.word	0x00007620


	//----- nvinfo : EIATTR_MBARRIER_INSTR_OFFSETS
	.align		4
.L_45:
        /*00fc*/ 	.byte	0x04, 0x39
        /*00fe*/ 	.short	(.L_47 - .L_46)


	//   ....[0]....
.L_46:
        /*0100*/ 	.word	0x000005f0
        /*0104*/ 	.word	0x000000ff
        /*0108*/ 	.word	0x00000000
        /*010c*/ 	.short	0x0100
        /*010e*/ 	.byte	0x08
	.zero		1


	//   ....[1]....
        /*0110*/ 	.word	0x00000600
        /*0114*/ 	.word	0x000000ff
        /*0118*/ 	.word	0x00000028
        /*011c*/ 	.short	0x0100
        /*011e*/ 	.byte	0x08
	.zero		1


	//   ....[2]....
        /*0120*/ 	.word	0x00000610
        /*0124*/ 	.word	0x000000ff
        /*0128*/ 	.word	0x00000008
        /*012c*/ 	.short	0x0100
        /*012e*/ 	.byte	0x08
	.zero		1


	//   ....[3]....
        /*0130*/ 	.word	0x00000620
        /*0134*/ 	.word	0x000000ff
        /*0138*/ 	.word	0x00000030
        /*013c*/ 	.short	0x0100
        /*013e*/ 	.byte	0x08
	.zero		1


	//   ....[4]....
        /*0140*/ 	.word	0x00000630
        /*0144*/ 	.word	0x000000ff
        /*0148*/ 	.word	0x00000010
        /*014c*/ 	.short	0x0100
        /*014e*/ 	.byte	0x08
	.zero		1


	//   ....[5]....
        /*0150*/ 	.word	0x00000640
        /*0154*/ 	.word	0x000000ff
        /*0158*/ 	.word	0x00000038
        /*015c*/ 	.short	0x0100
        /*015e*/ 	.byte	0x08
	.zero		1


	//   ....[6]....
        /*0160*/ 	.word	0x00000650
        /*0164*/ 	.word	0x000000ff
        /*0168*/ 	.word	0x00000018
        /*016c*/ 	.short	0x0100
        /*016e*/ 	.byte	0x08
	.zero		1


	//   ....[7]....
        /*0170*/ 	.word	0x00000660
        /*0174*/ 	.word	0x000000ff
        /*0178*/ 	.word	0x00000040
        /*017c*/ 	.short	0x0100
        /*017e*/ 	.byte	0x08
	.zero		1


	//   ....[8]....
        /*0180*/ 	.word	0x00000670
        /*0184*/ 	.word	0x000000ff
        /*0188*/ 	.word	0x00000020
        /*018c*/ 	.short	0x0100
        /*018e*/ 	.byte	0x08
	.zero		1


	//   ....[9]....
        /*0190*/ 	.word	0x00000680
        /*0194*/ 	.word	0x000000ff
        /*0198*/ 	.word	0x00000048
        /*019c*/ 	.short	0x0100
        /*019e*/ 	.byte	0x08
	.zero		1


	//   ....[10]....
        /*01a0*/ 	.word	0x000007a0
        /*01a4*/ 	.word	0x000000ff
        /*01a8*/ 	.word	0x00000050
        /*01ac*/ 	.short	0x0100
        /*01ae*/ 	.byte	0x09
	.zero		1


	//   ....[11]....
        /*01b0*/ 	.word	0x000007b0
        /*01b4*/ 	.word	0x000000ff
        /*01b8*/ 	.word	0x00000060
        /*01bc*/ 	.short	0x0100
        /*01be*/ 	.byte	0x09
	.zero		1


	//   ....[12]....
        /*01c0*/ 	.word	0x000007c0
        /*01c4*/ 	.word	0x000000ff
        /*01c8*/ 	.word	0x00000058
        /*01cc*/ 	.short	0x0100
        /*01ce*/ 	.byte	0x09
	.zero		1


	//   ....[13]....
        /*01d0*/ 	.word	0x000007d0
        /*01d4*/ 	.word	0x000000ff
        /*01d8*/ 	.word	0x00000068
        /*01dc*/ 	.short	0x0100
        /*01de*/ 	.byte	0x09
	.zero		1


	//   ....[14]....
        /*01e0*/ 	.word	0x000008b0
        /*01e4*/ 	.word	0x000000ff
        /*01e8*/ 	.word	0x00000070
        /*01ec*/ 	.short	0x0100
        /*01ee*/ 	.byte	0x08
	.zero		1


	//   ....[15]....
        /*01f0*/ 	.word	0x000008c0
        /*01f4*/ 	.word	0x000000ff
        /*01f8*/ 	.word	0x00000078
        /*01fc*/ 	.short	0x0100
        /*01fe*/ 	.byte	0x08
	.zero		1


	//   ....[16]....
        /*0200*/ 	.word	0x000009f0
        /*0204*/ 	.word	0x000000ff
        /*0208*/ 	.word	0x00000080
        /*020c*/ 	.short	0x0100
        /*020e*/ 	.byte	0x08
	.zero		1


	//   ....[17]....
        /*0210*/ 	.word	0x00000a00
        /*0214*/ 	.word	0x000000ff
        /*0218*/ 	.word	0x00000090
        /*021c*/ 	.short	0x0100
        /*021e*/ 	.byte	0x08
	.zero		1


	//   ....[18]....
        /*0220*/ 	.word	0x00000a10
        /*0224*/ 	.word	0x000000ff
        /*0228*/ 	.word	0x00000088
        /*022c*/ 	.short	0x0100
        /*022e*/ 	.byte	0x08
	.zero		1


	//   ....[19]....
        /*0230*/ 	.word	0x00000a20
        /*0234*/ 	.word	0x000000ff
        /*0238*/ 	.word	0x00000098
        /*023c*/ 	.short	0x0100
        /*023e*/ 	.byte	0x08
	.zero		1


	//   ....[20]....
        /*0240*/ 	.word	0x00000b40
        /*0244*/ 	.word	0x000000ff
        /*0248*/ 	.word	0x000000a0
        /*024c*/ 	.short	0x0100
        /*024e*/ 	.byte	0x09
	.zero		1


	//   ....[21]....
        /*0250*/ 	.word	0x00000b50
        /*0254*/ 	.word	0x000000ff
        /*0258*/ 	.word	0x000000c0
        /*025c*/ 	.short	0x0100
        /*025e*/ 	.byte	0x09
	.zero		1


	//   ....[22]....
        /*0260*/ 	.word	0x00000b60
        /*0264*/ 	.word	0x000000ff
        /*0268*/ 	.word	0x000000a8
        /*026c*/ 	.short	0x0100
        /*026e*/ 	.byte	0x09
	.zero		1


	//   ....[23]....
        /*0270*/ 	.word	0x00000b70
        /*0274*/ 	.word	0x000000ff
        /*0278*/ 	.word	0x000000c8
        /*027c*/ 	.short	0x0100
        /*027e*/ 	.byte	0x09
	.zero		1


	//   ....[24]....
        /*0280*/ 	.word	0x00000b80
        /*0284*/ 	.word	0x000000ff
        /*0288*/ 	.word	0x000000b0
        /*028c*/ 	.short	0x0100
        /*028e*/ 	.byte	0x09
	.zero		1


	//   ....[25]....
        /*0290*/ 	.word	0x00000b90
        /*0294*/ 	.word	0x000000ff
        /*0298*/ 	.word	0x000000d0
        /*029c*/ 	.short	0x0100
        /*029e*/ 	.byte	0x09
	.zero		1


	//   ....[26]....
        /*02a0*/ 	.word	0x00000ba0
        /*02a4*/ 	.word	0x000000ff
        /*02a8*/ 	.word	0x000000b8
        /*02ac*/ 	.short	0x0100
        /*02ae*/ 	.byte	0x09
	.zero		1


	//   ....[27]....
        /*02b0*/ 	.word	0x00000bb0
        /*02b4*/ 	.word	0x000000ff
        /*02b8*/ 	.word	0x000000d8
        /*02bc*/ 	.short	0x0100
        /*02be*/ 	.byte	0x09
	.zero		1


	//   ....[28]....
        /*02c0*/ 	.word	0x00000ca0
        /*02c4*/ 	.word	0x000000ff
        /*02c8*/ 	.word	0x000000e0
        /*02cc*/ 	.short	0x0100
        /*02ce*/ 	.byte	0x08
	.zero		1


	//   ....[29]....
        /*02d0*/ 	.word	0x00000cb0
        /*02d4*/ 	.word	0x000000ff
        /*02d8*/ 	.word	0x000000f0
        /*02dc*/ 	.short	0x0100
        /*02de*/ 	.byte	0x08
	.zero		1


	//   ....[30]....
        /*02e0*/ 	.word	0x00000cc0
        /*02e4*/ 	.word	0x000000ff
        /*02e8*/ 	.word	0x000000e8
        /*02ec*/ 	.short	0x0100
        /*02ee*/ 	.byte	0x08
	.zero		1


	//   ....[31]....
        /*02f0*/ 	.word	0x00000cd0
        /*02f4*/ 	.word	0x000000ff
        /*02f8*/ 	.word	0x000000f8
        /*02fc*/ 	.short	0x0100
        /*02fe*/ 	.byte	0x08
	.zero		1


	//   ....[32]....
        /*0300*/ 	.word	0x00000dc0
        /*0304*/ 	.word	0x000000ff
        /*0308*/ 	.word	0x00000100
        /*030c*/ 	.short	0x0100
        /*030e*/ 	.byte	0x06
	.zero		1


	//   ....[33]....
        /*0310*/ 	.word	0x000017d0
        /*0314*/ 	.word	0x00000003
        /*0318*/ 	.word	0x000000f0
        /*031c*/ 	.short	0x010a
        /*031e*/ 	.byte	0xff
	.zero		1


	//   ....[34]....
        /*0320*/ 	.word	0x00001800
        /*0324*/ 	.word	0x00000003
        /*0328*/ 	.word	0x000000e0
        /*032c*/ 	.short	0x0101
        /*032e*/ 	.byte	0xff
	.zero		1


	//   ....[35]....
        /*0330*/ 	.word	0x00001900
        /*0334*/ 	.word	0x000000ff
        /*0338*/ 	.word	0x00000028
        /*033c*/ 	.short	0x010a
        /*033e*/ 	.byte	0x08
	.zero		1


	//   ....[36]....
        /*0340*/ 	.word	0x000019d0
        /*0344*/ 	.word	0x000000ff
        /*0348*/ 	.word	0x00000028
        /*034c*/ 	.short	0x010a
        /*034e*/ 	.byte	0x21
	.zero		1


	//   ....[37]....
        /*0350*/ 	.word	0x00001b80
        /*0354*/ 	.word	0x000000ff
        /*0358*/ 	.word	0x00000028
        /*035c*/ 	.short	0x010a
        /*035e*/ 	.byte	0x08
	.zero		1


	//   ....[38]....
        /*0360*/ 	.word	0x00001c80
        /*0364*/ 	.word	0x000000ff
        /*0368*/ 	.word	0x00000078
        /*036c*/ 	.short	0x0101
        /*036e*/ 	.byte	0x04
	.zero		1


	//   ....[39]....
        /*0370*/ 	.word	0x00001ca0
        /*0374*/ 	.word	0x000000ff
        /*0378*/ 	.word	0x00000028
        /*037c*/ 	.short	0x010a
        /*037e*/ 	.byte	0x08
	.zero		1


	//   ....[40]....
        /*0380*/ 	.word	0x00001d20
        /*0384*/ 	.word	0x000000ff
        /*0388*/ 	.word	0x00000028
        /*038c*/ 	.short	0x010a
        /*038e*/ 	.byte	0x11
	.zero		1


	//   ....[41]....
        /*0390*/ 	.word	0x00001eb0
        /*0394*/ 	.word	0x000000ff
        /*0398*/ 	.word	0x00000028
        /*039c*/ 	.short	0x010a
        /*039e*/ 	.byte	0x08
	.zero		1


	//   ....[42]....
        /*03a0*/ 	.word	0x00002000
        /*03a4*/ 	.word	0x00000002
        /*03a8*/ 	.word	0x00000080
        /*03ac*/ 	.short	0x010a
        /*03ae*/ 	.byte	0xff
	.zero		1


	//   ....[43]....
        /*03b0*/ 	.word	0x000020c0
        /*03b4*/ 	.word	0x00000002
        /*03b8*/ 	.word	0x00000000
        /*03bc*/ 	.short	0x0101
        /*03be*/ 	.byte	0xff
	.zero		1


	//   ....[44]....
        /*03c0*/ 	.word	0x00002620
        /*03c4*/ 	.word	0x000000ff
        /*03c8*/ 	.word	0x00000000
        /*03cc*/ 	.short	0x010a
        /*03ce*/ 	.byte	0x05
	.zero		1


	//   ....[45]....
        /*03d0*/ 	.word	0x000026b0
        /*03d4*/ 	.word	0x000000ff
        /*03d8*/ 	.word	0x00000000
        /*03dc*/ 	.short	0x010a
        /*03de*/ 	.byte	0x05
	.zero		1


	//   ....[46]....
        /*03e0*/ 	.word	0x00002740
        /*03e4*/ 	.word	0x000000ff
        /*03e8*/ 	.word	0x00000000
        /*03ec*/ 	.short	0x010a
        /*03ee*/ 	.byte	0x05
	.zero		1


	//   ....[47]....
        /*03f0*/ 	.word	0x000027d0
        /*03f4*/ 	.word	0x000000ff
        /*03f8*/ 	.word	0x00000000
        /*03fc*/ 	.short	0x010a
        /*03fe*/ 	.byte	0x05
	.zero		1


	//   ....[48]....
        /*0400*/ 	.word	0x00002870
        /*0404*/ 	.word	0x00000000
        /*0408*/ 	.word	0x00000000
        /*040c*/ 	.short	0x010a
        /*040e*/ 	.byte	0xff
	.zero		1


	//   ....[49]....
        /*0410*/ 	.word	0x000029a0
        /*0414*/ 	.word	0x00000000
        /*0418*/ 	.word	0x000000e0
        /*041c*/ 	.short	0x010a
        /*041e*/ 	.byte	0xff
	.zero		1


	//   ....[50]....
        /*0420*/ 	.word	0x00002a10
        /*0424*/ 	.word	0x00000004
        /*0428*/ 	.word	0x00000000
        /*042c*/ 	.short	0x0101
        /*042e*/ 	.byte	0xff
	.zero		1


	//   ....[51]....
        /*0430*/ 	.word	0x00002a30
        /*0434*/ 	.word	0x000000ff
        /*0438*/ 	.word	0x00000090
        /*043c*/ 	.short	0x010a
        /*043e*/ 	.byte	0x05
	.zero		1


	//   ....[52]....
        /*0440*/ 	.word	0x00002b50
        /*0444*/ 	.word	0x00000000
        /*0448*/ 	.word	0x00000080
        /*044c*/ 	.short	0x010a
        /*044e*/ 	.byte	0xff
	.zero		1


	//   ....[53]....
        /*0450*/ 	.word	0x00002c50
        /*0454*/ 	.word	0x00000000
        /*0458*/ 	.word	0x00000000
        /*045c*/ 	.short	0x0101
        /*045e*/ 	.byte	0xff
	.zero		1


	//   ....[54]....
        /*0460*/ 	.word	0x00002ce0
        /*0464*/ 	.word	0x000000ff
        /*0468*/ 	.word	0x00000090
        /*046c*/ 	.short	0x0106
        /*046e*/ 	.byte	0x05
	.zero		1


	//   ....[55]....
        /*0470*/ 	.word	0x00002d00
        /*0474*/ 	.word	0x000000ff
        /*0478*/ 	.word	0x00000090
        /*047c*/ 	.short	0x010a
        /*047e*/ 	.byte	0x05
	.zero		1


	//   ....[56]....
        /*0480*/ 	.word	0x00002d90
        /*0484*/ 	.word	0x000000ff
        /*0488*/ 	.word	0x00000090
        /*048c*/ 	.short	0x0106
        /*048e*/ 	.byte	0x04
	.zero		1


	//   ....[57]....
        /*0490*/ 	.word	0x00002dd0
        /*0494*/ 	.word	0x00000000
        /*0498*/ 	.word	0x00000090
        /*049c*/ 	.short	0x010a
        /*049e*/ 	.byte	0xff
	.zero		1


	//   ....[58]....
        /*04a0*/ 	.word	0x00003010
        /*04a4*/ 	.word	0x000000ff
        /*04a8*/ 	.word	0x00000008
        /*04ac*/ 	.short	0x010a
        /*04ae*/ 	.byte	0x06
	.zero		1


	//   ....[59]....
        /*04b0*/ 	.word	0x00003030
        /*04b4*/ 	.word	0x000000ff
        /*04b8*/ 	.word	0x00000008
        /*04bc*/ 	.short	0x010a
        /*04be*/ 	.byte	0x06
	.zero		1


	//   ....[60]....
        /*04c0*/ 	.word	0x000031c0
        /*04c4*/ 	.word	0x000000ff
        /*04c8*/ 	.word	0x00000008
        /*04cc*/ 	.short	0x010a
        /*04ce*/ 	.byte	0x06
	.zero		1


	//   ....[61]....
        /*04d0*/ 	.word	0x000031e0
        /*04d4*/ 	.word	0x000000ff
        /*04d8*/ 	.word	0x00000008
        /*04dc*/ 	.short	0x010a
        /*04de*/ 	.byte	0x06
	.zero		1


	//   ....[62]....
        /*04e0*/ 	.word	0x000032a0
        /*04e4*/ 	.word	0x000000ff
        /*04e8*/ 	.word	0x00000000
        /*04ec*/ 	.short	0x0101
        /*04ee*/ 	.byte	0x07
	.zero		1


	//   ....[63]....
        /*04f0*/ 	.word	0x00003580
        /*04f4*/ 	.word	0x00000000
        /*04f8*/ 	.word	0x00000080
        /*04fc*/ 	.short	0x010a
        /*04fe*/ 	.byte	0xff
	.zero		1


	//   ....[64]....
        /*0500*/ 	.word	0x00003640
        /*0504*/ 	.word	0x00000000
        /*0508*/ 	.word	0x00000000
        /*050c*/ 	.short	0x0101
        /*050e*/ 	.byte	0xff
	.zero		1


	//   ....[65]....
        /*0510*/ 	.word	0x000036f0
        /*0514*/ 	.word	0x000000ff
        /*0518*/ 	.word	0x00000000
        /*051c*/ 	.short	0x010a
        /*051e*/ 	.byte	0x06
	.zero		1


	//   ....[66]....
        /*0520*/ 	.word	0x00003700
        /*0524*/ 	.word	0x000000ff
        /*0528*/ 	.word	0x000000c0
        /*052c*/ 	.short	0x010a
        /*052e*/ 	.byte	0x0b
	.zero		1


	//   ....[67]....
        /*0530*/ 	.word	0x000037c0
        /*0534*/ 	.word	0x000000ff
        /*0538*/ 	.word	0x00000000
        /*053c*/ 	.short	0x010a
        /*053e*/ 	.byte	0x09
	.zero		1


	//   ....[68]....
        /*0540*/ 	.word	0x00003900
        /*0544*/ 	.word	0x000000ff
        /*0548*/ 	.word	0x00000000
        /*054c*/ 	.short	0x010a
        /*054e*/ 	.byte	0x06
	.zero		1


	//   ....[69]....
        /*0550*/ 	.word	0x00003b00
        /*0554*/ 	.word	0x000000ff
        /*0558*/ 	.word	0x00000000
        /*055c*/ 	.short	0x010a
        /*055e*/ 	.byte	0x07
	.zero		1


	//   ....[70]....
        /*0560*/ 	.word	0x00003b90
        /*0564*/ 	.word	0x000000ff
        /*0568*/ 	.word	0x00000000
        /*056c*/ 	.short	0x010a
        /*056e*/ 	.byte	0x07
	.zero		1


	//   ....[71]....
        /*0570*/ 	.word	0x00003c20
        /*0574*/ 	.word	0x000000ff
        /*0578*/ 	.word	0x00000000
        /*057c*/ 	.short	0x010a
        /*057e*/ 	.byte	0x07
	.zero		1


	//   ....[72]....
        /*0580*/ 	.word	0x00003cc0
        /*0584*/ 	.word	0x00000000
        /*0588*/ 	.word	0x00000000
        /*058c*/ 	.short	0x010a
        /*058e*/ 	.byte	0xff
	.zero		1


	//   ....[73]....
        /*0590*/ 	.word	0x00003d00
        /*0594*/ 	.word	0x00000000
        /*0598*/ 	.word	0x00000000
        /*059c*/ 	.short	0x010a
        /*059e*/ 	.byte	0xff
	.zero		1


	//   ....[74]....
        /*05a0*/ 	.word	0x00003d70
        /*05a4*/ 	.word	0x000000ff
        /*05a8*/ 	.word	0x00000000
        /*05ac*/ 	.short	0x0101
        /*05ae*/ 	.byte	0x05
	.zero		1


	//   ....[75]....
        /*05b0*/ 	.word	0x00003db0
        /*05b4*/ 	.word	0x000000ff
        /*05b8*/ 	.word	0x00000100
        /*05bc*/ 	.short	0x010a
        /*05be*/ 	.byte	0x08
	.zero		1


	//   ....[76]....
        /*05c0*/ 	.word	0x00003e00
        /*05c4*/ 	.word	0x000000ff
        /*05c8*/ 	.word	0x00000000
        /*05cc*/ 	.short	0x0101
        /*05ce*/ 	.byte	0x05
	.zero		1


	//   ....[77]....
        /*05d0*/ 	.word	0x00004230
        /*05d4*/ 	.word	0x00000000
        /*05d8*/ 	.word	0x00000080
        /*05dc*/ 	.short	0x010a
        /*05de*/ 	.byte	0xff
	.zero		1


	//   ....[78]....
        /*05e0*/ 	.word	0x000042f0
        /*05e4*/ 	.word	0x00000000
        /*05e8*/ 	.word	0x00000000
        /*05ec*/ 	.short	0x0101
        /*05ee*/ 	.byte	0xff
	.zero		1


	//   ....[79]....
        /*05f0*/ 	.word	0x00004610
        /*05f4*/ 	.word	0x000000ff
        /*05f8*/ 	.word	0x00000078
        /*05fc*/ 	.short	0x010a
        /*05fe*/ 	.byte	0x06
	.zero		1


	//   ....[80]....
        /*0600*/ 	.word	0x00004800
        /*0604*/ 	.word	0x000000ff
        /*0608*/ 	.word	0x00000060
        /*060c*/ 	.short	0x010a
        /*060e*/ 	.byte	0x06
	.zero		1


	//   ....[81]....
        /*0610*/ 	.word	0x000049d0
        /*0614*/ 	.word	0x000000ff
        /*0618*/ 	.word	0x00000050
        /*061c*/ 	.short	0x010b
        /*061e*/ 	.byte	0x06
	.zero		1


	//   ....[82]....
        /*0620*/ 	.word	0x00004a40
        /*0624*/ 	.word	0x000000ff
        /*0628*/ 	.word	0x00000000
        /*062c*/ 	.short	0x0101
        /*062e*/ 	.byte	0x08
	.zero		1


	//   ....[83]....
        /*0630*/ 	.word	0x00004a70
        /*0634*/ 	.word	0x000000ff
        /*0638*/ 	.word	0x00000068
        /*063c*/ 	.short	0x010a
        /*063e*/ 	.byte	0x06
	.zero		1


	//   ....[84]....
        /*0640*/ 	.word	0x00004c80
        /*0644*/ 	.word	0x000000ff
        /*0648*/ 	.word	0x00000058
        /*064c*/ 	.short	0x010b
        /*064e*/ 	.byte	0x06
	.zero		1


	//   ....[85]....
        /*0650*/ 	.word	0x00004ca0
        /*0654*/ 	.word	0x000000ff
        /*0658*/ 	.word	0x00000000
        /*065c*/ 	.short	0x0101
        /*065e*/ 	.byte	0x0d
	.zero		1


	//   ....[86]....
        /*0660*/ 	.word	0x00004cd0
        /*0664*/ 	.word	0x000000ff
        /*0668*/ 	.word	0x00000060
        /*066c*/ 	.short	0x010a
        /*066e*/ 	.byte	0x06
	.zero		1


	//   ....[87]....
        /*0670*/ 	.word	0x00004d10
        /*0674*/ 	.word	0x00000000
        /*0678*/ 	.word	0x00000068
        /*067c*/ 	.short	0x010a
        /*067e*/ 	.byte	0xff
	.zero		1


	//   ....[88]....
        /*0680*/ 	.word	0x00005040
        /*0684*/ 	.word	0x00000000
        /*0688*/ 	.word	0x00000080
        /*068c*/ 	.short	0x010a
        /*068e*/ 	.byte	0xff
	.zero		1


	//   ....[89]....
        /*0690*/ 	.word	0x00005150
        /*0694*/ 	.word	0x00000000
        /*0698*/ 	.word	0x00000000
        /*069c*/ 	.short	0x0101
        /*069e*/ 	.byte	0xff
	.zero		1


	//   ....[90]....
        /*06a0*/ 	.word	0x00005bb0
        /*06a4*/ 	.word	0x00000003
        /*06a8*/ 	.word	0x00000050
        /*06ac*/ 	.short	0x010a
        /*06ae*/ 	.byte	0xff
	.zero		1


	//   ....[91]....
        /*06b0*/ 	.word	0x00005bf0
        /*06b4*/ 	.word	0x000000c3
        /*06b8*/ 	.word	0x000000a0
        /*06bc*/ 	.short	0x010a
        /*06be*/ 	.byte	0xff
	.zero		1


	//   ....[92]....
        /*06c0*/ 	.word	0x00005d20
        /*06c4*/ 	.word	0x00000003
        /*06c8*/ 	.word	0x00000050
        /*06cc*/ 	.short	0x010a
        /*06ce*/ 	.byte	0xff
	.zero		1


	//   ....[93]....
        /*06d0*/ 	.word	0x00005e80
        /*06d4*/ 	.word	0x00000000
        /*06d8*/ 	.word	0x00000000
        /*06dc*/ 	.short	0x0101
        /*06de*/ 	.byte	0xff
	.zero		1


	//   ....[94]....
        /*06e0*/ 	.word	0x00005ee0
        /*06e4*/ 	.word	0x000000c3
        /*06e8*/ 	.word	0x000000a0
        /*06ec*/ 	.short	0x010a
        /*06ee*/ 	.byte	0xff
	.zero		1


	//   ....[95]....
        /*06f0*/ 	.word	0x00007290
        /*06f4*/ 	.word	0x000000d8
        /*06f8*/ 	.word	0x00000050
        /*06fc*/ 	.short	0x010a
        /*06fe*/ 	.byte	0xff
	.zero		1


	//   ....[96]....
        /*0700*/ 	.word	0x00007360
        /*0704*/ 	.word	0x000000d8
        /*0708*/ 	.word	0x00000050
        /*070c*/ 	.short	0x010a
        /*070e*/ 	.byte	0xff
	.zero		1


	//   ....[97]....
        /*0710*/ 	.word	0x000074c0
        /*0714*/ 	.word	0x00000002
        /*0718*/ 	.word	0x00000000
        /*071c*/ 	.short	0x0101
        /*071e*/ 	.byte	0xff
	.zero		1


	//   ....[98]....
        /*0720*/ 	.word	0x000078d0
        /*0724*/ 	.word	0x000000c3
        /*0728*/ 	.word	0x00000000
        /*072c*/ 	.short	0x0101
        /*072e*/ 	.byte	0xff
	.zero		1


	//   ....[99]....
        /*0730*/ 	.word	0x00008920
        /*0734*/ 	.word	0x00000003
        /*0738*/ 	.word	0x000000f0
        /*073c*/ 	.short	0x010a
        /*073e*/ 	.byte	0xff
	.zero		1


	//   ....[100]....
        /*0740*/ 	.word	0x00008980
        /*0744*/ 	.word	0x00000002
        /*0748*/ 	.word	0x00000028
        /*074c*/ 	.short	0x010a
        /*074e*/ 	.byte	0xff
	.zero		1


	//   ....[101]....
        /*0750*/ 	.word	0x000089e0
        /*0754*/ 	.word	0x00000002
        /*0758*/ 	.word	0x00000028
        /*075c*/ 	.short	0x010a
        /*075e*/ 	.byte	0xff
	.zero		1


	//   ....[102]....
        /*0760*/ 	.word	0x00008a30
        /*0764*/ 	.word	0x00000002
        /*0768*/ 	.word	0x00000080
        /*076c*/ 	.short	0x010a
        /*076e*/ 	.byte	0xff
	.zero		1


	//   ....[103]....
        /*0770*/ 	.word	0x00008a90
        /*0774*/ 	.word	0x00000000
        /*0778*/ 	.word	0x00000000
        /*077c*/ 	.short	0x010a
        /*077e*/ 	.byte	0xff
	.zero		1


	//   ....[104]....
        /*0780*/ 	.word	0x00008af0
        /*0784*/ 	.word	0x00000000
        /*0788*/ 	.word	0x00000000
        /*078c*/ 	.short	0x010a
        /*078e*/ 	.byte	0xff
	.zero		1


	//   ....[105]....
        /*0790*/ 	.word	0x00008b50
        /*0794*/ 	.word	0x00000000
        /*0798*/ 	.word	0x00000000
        /*079c*/ 	.short	0x010a
        /*079e*/ 	.byte	0xff
	.zero		1


	//   ....[106]....
        /*07a0*/ 	.word	0x00008bb0
        /*07a4*/ 	.word	0x00000000
        /*07a8*/ 	.word	0x00000000
        /*07ac*/ 	.short	0x010a
        /*07ae*/ 	.byte	0xff
	.zero		1


	//   ....[107]....
        /*07b0*/ 	.word	0x00008c00
        /*07b4*/ 	.word	0x00000000
        /*07b8*/ 	.word	0x000000e0
        /*07bc*/ 	.short	0x010a
        /*07be*/ 	.byte	0xff
	.zero		1


	//   ....[108]....
        /*07c0*/ 	.word	0x00008c60
        /*07c4*/ 	.word	0x00000000
        /*07c8*/ 	.word	0x00000090
        /*07cc*/ 	.short	0x010a
        /*07ce*/ 	.byte	0xff
	.zero		1


	//   ....[109]....
        /*07d0*/ 	.word	0x00008cb0
        /*07d4*/ 	.word	0x00000000
        /*07d8*/ 	.word	0x00000080
        /*07dc*/ 	.short	0x010a
        /*07de*/ 	.byte	0xff
	.zero		1


	//   ....[110]....
        /*07e0*/ 	.word	0x00008d10
        /*07e4*/ 	.word	0x00000000
        /*07e8*/ 	.word	0x00000090
        /*07ec*/ 	.short	0x010a
        /*07ee*/ 	.byte	0xff
	.zero		1


	//   ....[111]....
        /*07f0*/ 	.word	0x00008d70
        /*07f4*/ 	.word	0x00000004
        /*07f8*/ 	.word	0x00000008
        /*07fc*/ 	.short	0x010a
        /*07fe*/ 	.byte	0xff
	.zero		1


	//   ....[112]....
        /*0800*/ 	.word	0x00008e50
        /*0804*/ 	.word	0x00000002
        /*0808*/ 	.word	0x00000008
        /*080c*/ 	.short	0x010a
        /*080e*/ 	.byte	0xff
	.zero		1


	//   ....[113]....
        /*0810*/ 	.word	0x00008ea0
        /*0814*/ 	.word	0x00000000
        /*0818*/ 	.word	0x00000080
        /*081c*/ 	.short	0x010a
        /*081e*/ 	.byte	0xff
	.zero		1


	//   ....[114]....
        /*0820*/ 	.word	0x00008f00
        /*0824*/ 	.word	0x00000000
        /*0828*/ 	.word	0x000000c0
        /*082c*/ 	.short	0x010a
        /*082e*/ 	.byte	0xff
	.zero		1


	//   ....[115]....
        /*0830*/ 	.word	0x00008f60
        /*0834*/ 	.word	0x00000000
        /*0838*/ 	.word	0x00000000
        /*083c*/ 	.short	0x010a
        /*083e*/ 	.byte	0xff
	.zero		1


	//   ....[116]....
        /*0840*/ 	.word	0x00008fc0
        /*0844*/ 	.word	0x00000000
        /*0848*/ 	.word	0x00000000
        /*084c*/ 	.short	0x010a
        /*084e*/ 	.byte	0xff
	.zero		1


	//   ....[117]....
        /*0850*/ 	.word	0x00009020
        /*0854*/ 	.word	0x00000000
        /*0858*/ 	.word	0x00000000
        /*085c*/ 	.short	0x010a
        /*085e*/ 	.byte	0xff
	.zero		1


	//   ....[118]....
        /*0860*/ 	.word	0x00009080
        /*0864*/ 	.word	0x00000000
        /*0868*/ 	.word	0x00000000
        /*086c*/ 	.short	0x010a
        /*086e*/ 	.byte	0xff
	.zero		1


	//   ....[119]....
        /*0870*/ 	.word	0x000090e0
        /*0874*/ 	.word	0x00000000
        /*0878*/ 	.word	0x00000100
        /*087c*/ 	.short	0x010a
        /*087e*/ 	.byte	0xff
	.zero		1


	//   ....[120]....
        /*0880*/ 	.word	0x00009130
        /*0884*/ 	.word	0x00000000
        /*0888*/ 	.word	0x00000080
        /*088c*/ 	.short	0x010a
        /*088e*/ 	.byte	0xff
	.zero		1


	//   ....[121]....
        /*0890*/ 	.word	0x00009190
        /*0894*/ 	.word	0x00000000
        /*0898*/ 	.word	0x00000078
        /*089c*/ 	.short	0x010a
        /*089e*/ 	.byte	0xff
	.zero		1


	//   ....[122]....
        /*08a0*/ 	.word	0x000091f0
        /*08a4*/ 	.word	0x00000003
        /*08a8*/ 	.word	0x00000060
        /*08ac*/ 	.short	0x010a
        /*08ae*/ 	.byte	0xff
	.zero		1


	//   ....[123]....
        /*08b0*/ 	.word	0x00009250
        /*08b4*/ 	.word	0x00000003
        /*08b8*/ 	.word	0x00000068
        /*08bc*/ 	.short	0x010a
        /*08be*/ 	.byte	0xff
	.zero		1


	//   ....[124]....
        /*08c0*/ 	.word	0x000092b0
        /*08c4*/ 	.word	0x00000000
        /*08c8*/ 	.word	0x00000060
        /*08cc*/ 	.short	0x010a
        /*08ce*/ 	.byte	0xff
	.zero		1


	//   ....[125]....
        /*08d0*/ 	.word	0x00009300
        /*08d4*/ 	.word	0x00000000
        /*08d8*/ 	.word	0x00000080
        /*08dc*/ 	.short	0x010a
        /*08de*/ 	.byte	0xff
	.zero		1


	//   ....[126]....
        /*08e0*/ 	.word	0x00009350
        /*08e4*/ 	.word	0x00000003
        /*08e8*/ 	.word	0x00000050
        /*08ec*/ 	.short	0x010a
        /*08ee*/ 	.byte	0xff
	.zero		1


	//   ....[127]....
        /*08f0*/ 	.word	0x000093a0
        /*08f4*/ 	.word	0x000000c3
        /*08f8*/ 	.word	0x000000a0
        /*08fc*/ 	.short	0x010a
        /*08fe*/ 	.byte	0xff
	.zero		1


	//   ....[128]....
        /*0900*/ 	.word	0x000093f0
        /*0904*/ 	.word	0x000000d8
        /*0908*/ 	.word	0x00000050
        /*090c*/ 	.short	0x010a
        /*090e*/ 	.byte	0xff
	.zero		1


	//----- nvinfo : EIATTR_NUM_MBARRIERS
	.align		4
.L_47:
        /*0910*/ 	.byte	0x03, 0x38
        /*0912*/ 	.short	0x0021


	//----- nvinfo : EIATTR_EXIT_INSTR_OFFSETS
	.align		4
        /*0914*/ 	.byte	0x04, 0x1c
        /*0916*/ 	.short	(.L_49 - .L_48)


	//   ....[0]....
.L_48:
        /*0918*/ 	.word	0x000028a0


	//   ....[1]....
        /*091c*/ 	.word	0x00002da0


	//   ....[2]....
        /*0920*/ 	.word	0x00002e00


	//   ....[3]....
        /*0924*/ 	.word	0x00004030


	//   ....[4]....
        /*0928*/ 	.word	0x00004d40


	//   ....[5]....
        /*092c*/ 	.word	0x00004d80


	//   ....[6]....
        /*0930*/ 	.word	0x00008910


	//----- nvinfo : EIATTR_MAX_THREADS
	.align		4
.L_49:
        /*0934*/ 	.byte	0x04, 0x05
        /*0936*/ 	.short	(.L_51 - .L_50)
.L_50:
        /*0938*/ 	.word	0x00000100
        /*093c*/ 	.word	0x00000001
        /*0940*/ 	.word	0x00000001


	//----- nvinfo : EIATTR_CRS_STACK_SIZE
	.align		4
.L_51:
        /*0944*/ 	.byte	0x04, 0x1e
        /*0946*/ 	.short	(.L_53 - .L_52)
.L_52:
        /*0948*/ 	.word	0x00000000


	//----- nvinfo : EIATTR_CBANK_PARAM_SIZE
	.align		4
.L_53:
        /*094c*/ 	.byte	0x03, 0x19
        /*094e*/ 	.short	0x0800


	//----- nvinfo : EIATTR_PARAM_CBANK
	.align		4
        /*0950*/ 	.byte	0x04, 0x0a
        /*0952*/ 	.short	(.L_55 - .L_54)
	.align		4
.L_54:
        /*0954*/ 	.word	index@(.nv.constant0._ZN7cutlass13device_kernelINS_4gemm6kernel13GemmUniversalIN4cute5tupleIJiiiiEEENS1_10collective13CollectiveMmaINS1_35MainloopSm100TmaUmmaWarpSpecializedILi5ELi2ELi4ENS5_IJNS4_1CILi2EEENSA_ILi1EEESC_EEEEENS5_IJNSA_ILi256EEENSA_ILi128EEENSA_ILi32EEEEEENS_12float_e5m2_tENS5_IJlSC_lEEESJ_SK_NS4_8TiledMMAINS4_8MMA_AtomIJNS4_10MMA_TraitsINS4_25SM100_MMA_F8F6F4_2x1SM_SSEJSJ_SJ_fSF_SG_NS4_17integral_constantINS4_4UMMA5MajorELSR_0EEESS_NSP_INSQ_7ScaleInELST_0EEESU_EEEEEENS4_6LayoutINS5_IJSC_SC_SC_EEENS5_IJNSA_ILi0EEESZ_SZ_EEEEENS5_IJNS4_10UnderscoreES12_S12_EEEEENS4_18SM100_TMA_2SM_LOADENS4_14ComposedLayoutINS4_7SwizzleILi1ELi4ELi3EEENS4_18smem_ptr_flag_bitsILi8EEENSX_INS5_IJNSA_ILi8EEESH_EEENS5_IJSH_SC_EEEEEEEvNS4_8identityES15_S1F_vS1G_EENS_8epilogue10collective18CollectiveEpilogueINS1I_23Sm100TmaWarpSpecializedILi2ELi2ELi64ELb0ELb0EEEJNS5_IJSG_SG_SH_EEENS5_IJNSX_ISG_SC_EENSX_INSA_ILi64EEESC_EEEEESJ_SK_SJ_SK_NS1I_6fusion15FusionCallbacksIS1M_NS1S_17LinearCombinationISJ_fSJ_fLNS_15FloatRoundStyleE2EEES1N_S1R_JEEENS4_5SM1004TMEM4LOAD26SM100_TMEM_LOAD_32dp32b64xENS4_13SM90_TMA_LOADENS16_INS17_ILi2ELi4ELi3EEES1A_NSX_INS5_IJS1B_S1P_EEENS5_IJS1P_SC_EEEEEEENS4_39AutoVectorizingCopyWithAssumedAlignmentILi128EEENS4_14SM90_TMA_STOREES27_S29_S29_EEEvvEEEEvNT_6ParamsE)
        /*0958*/ 	.short	0x0380
        /*095a*/ 	.short	0x0800


	//----- nvinfo : EIATTR_SW_WAR
	.align		4
.L_55:
        /*095c*/ 	.byte	0x04, 0x36
        /*095e*/ 	.short	(.L_57 - .L_56)
.L_56:
        /*0960*/ 	.word	0x00000008
.L_57:


//--------------------- .nv.callgraph             --------------------------
	.section	.nv.callgraph,"",@"SHT_CUDA_CALLGRAPH"
	.align	4
	.sectionentsize	8
	.align		4
        /*0000*/ 	.word	0x00000000
	.align		4
        /*0004*/ 	.word	0xffffffff
	.align		4
        /*0008*/ 	.word	index@(_ZN7cutlass13device_kernelINS_4gemm6kernel13GemmUniversalIN4cute5tupleIJiiiiEEENS1_10collective13CollectiveMmaINS1_35MainloopSm100TmaUmmaWarpSpecializedILi5ELi2ELi4ENS5_IJNS4_1CILi2EEENSA_ILi1EEESC_EEEEENS5_IJNSA_ILi256EEENSA_ILi128EEENSA_ILi32EEEEEENS_12float_e5m2_tENS5_IJlSC_lEEESJ_SK_NS4_8TiledMMAINS4_8MMA_AtomIJNS4_10MMA_TraitsINS4_25SM100_MMA_F8F6F4_2x1SM_SSEJSJ_SJ_fSF_SG_NS4_17integral_constantINS4_4UMMA5MajorELSR_0EEESS_NSP_INSQ_7ScaleInELST_0EEESU_EEEEEENS4_6LayoutINS5_IJSC_SC_SC_EEENS5_IJNSA_ILi0EEESZ_SZ_EEEEENS5_IJNS4_10UnderscoreES12_S12_EEEEENS4_18SM100_TMA_2SM_LOADENS4_14ComposedLayoutINS4_7SwizzleILi1ELi4ELi3EEENS4_18smem_ptr_flag_bitsILi8EEENSX_INS5_IJNSA_ILi8EEESH_EEENS5_IJSH_SC_EEEEEEEvNS4_8identityES15_S1F_vS1G_EENS_8epilogue10collective18CollectiveEpilogueINS1I_23Sm100TmaWarpSpecializedILi2ELi2ELi64ELb0ELb0EEEJNS5_IJSG_SG_SH_EEENS5_IJNSX_ISG_SC_EENSX_INSA_ILi64EEESC_EEEEESJ_SK_SJ_SK_NS1I_6fusion15FusionCallbacksIS1M_NS1S_17LinearCombinationISJ_fSJ_fLNS_15FloatRoundStyleE2EEES1N_S1R_JEEENS4_5SM1004TMEM4LOAD26SM100_TMEM_LOAD_32dp32b64xENS4_13SM90_TMA_LOADENS16_INS17_ILi2ELi4ELi3EEES1A_NSX_INS5_IJS1B_S1P_EEENS5_IJS1P_SC_EEEEEEENS4_39AutoVectorizingCopyWithAssumedAlignmentILi128EEENS4_14SM90_TMA_STOREES27_S29_S29_EEEvvEEEEvNT_6ParamsE)
	.align		4
        /*000c*/ 	.word	index@(__assertfail)
	.align		4
        /*0010*/ 	.word	0x00000000
	.align		4
        /*0014*/ 	.word	0xfffffffe
	.align		4
        /*0018*/ 	.word	0x00000000
	.align		4
        /*001c*/ 	.word	0xfffffffd
	.align		4
        /*0020*/ 	.word	0x00000000
	.align		4
        /*0024*/ 	.word	0xfffffffc


//--------------------- .nv.constant4             --------------------------
	.section	.nv.constant4,"a",@progbits
	.align	8
	.align		8
.nv.constant4:
        /*0000*/ 	.dword	__assertfail
	.align		8
        /*0008*/ 	.dword	__unnamed_1
	.align		8
        /*0010*/ 	.dword	__unnamed_2
	.align		8
        /*0018*/ 	.dword	_ZN40_INTERNAL_5ebb68c1_4_k_cu_133c5a4f_100164cuda3std3__45__cpo5beginE
	.align		8
        /*0020*/ 	.dword	_ZN40_INTERNAL_5ebb68c1_4_k_cu_133c5a4f_100164cuda3std3__45__cpo3endE
	.align		8
        /*0028*/ 	.dword	_ZN40_INTERNAL_5ebb68c1_4_k_cu_133c5a4f_100164cuda3std3__45__cpo6cbeginE
	.align		8
        /*0030*/ 	.dword	_ZN40_INTERNAL_5ebb68c1_4_k_cu_133c5a4f_100164cuda3std3__45__cpo4cendE
	.align		8
        /*0038*/ 	.dword	_ZN40_INTERNAL_5ebb68c1_4_k_cu_133c5a4f_100164cuda3std3__442_GLOBAL__N__5ebb68c1_4_k_cu_133c5a4f_100166ignoreE
	.align		8
        /*0040*/ 	.dword	_ZN40_INTERNAL_5ebb68c1_4_k_cu_133c5a4f_100164cuda3std3__419piecewise_constructE
	.align		8
        /*0048*/ 	.dword	_ZN40_INTERNAL_5ebb68c1_4_k_cu_133c5a4f_100164cuda3std3__48in_placeE
	.align		8
        /*0050*/ 	.dword	_ZN40_INTERNAL_5ebb68c1_4_k_cu_133c5a4f_100164cuda3std6ranges3__45__cpo4swapE
	.align		8
        /*0058*/ 	.dword	_ZN40_INTERNAL_5ebb68c1_4_k_cu_133c5a4f_100164cuda3std6ranges3__45__cpo9iter_moveE
	.align		8
        /*0060*/ 	.dword	_ZN40_INTERNAL_5ebb68c1_4_k_cu_133c5a4f_100164cute7productE
	.align		8
        /*0068*/ 	.dword	_ZN40_INTERNAL_5ebb68c1_4_k_cu_133c5a4f_100164cute1_E
	.align		8
        /*0070*/ 	.dword	$str$25
	.align		8
        /*0078*/ 	.dword	$str$26
	.align		8
        /*0080*/ 	.dword	$str$27
	.align		8
        /*0088*/ 	.dword	$str$28


//--------------------- .text._ZN7cutlass13device_kernelINS_4gemm6kernel13GemmUniversalIN4cute5tupleIJiiiiEEENS1_10collective13CollectiveMmaINS1_35MainloopSm100TmaUmmaWarpSpecializedILi5ELi2ELi4ENS5_IJNS4_1CILi2EEENSA_ILi1EEESC_EEEEENS5_IJNSA_ILi256EEENSA_ILi128EEENSA_ILi32EEEEEENS_12float_e5m2_tENS5_IJlSC_lEEESJ_SK_NS4_8TiledMMAINS4_8MMA_AtomIJNS4_10MMA_TraitsINS4_25SM100_MMA_F8F6F4_2x1SM_SSEJSJ_SJ_fSF_SG_NS4_17integral_constantINS4_4UMMA5MajorELSR_0EEESS_NSP_INSQ_7ScaleInELST_0EEESU_EEEEEENS4_6LayoutINS5_IJSC_SC_SC_EEENS5_IJNSA_ILi0EEESZ_SZ_EEEEENS5_IJNS4_10UnderscoreES12_S12_EEEEENS4_18SM100_TMA_2SM_LOADENS4_14ComposedLayoutINS4_7SwizzleILi1ELi4ELi3EEENS4_18smem_ptr_flag_bitsILi8EEENSX_INS5_IJNSA_ILi8EEESH_EEENS5_IJSH_SC_EEEEEEEvNS4_8identityES15_S1F_vS1G_EENS_8epilogue10collective18CollectiveEpilogueINS1I_23Sm100TmaWarpSpecializedILi2ELi2ELi64ELb0ELb0EEEJNS5_IJSG_SG_SH_EEENS5_IJNSX_ISG_SC_EENSX_INSA_ILi64EEESC_EEEEESJ_SK_SJ_SK_NS1I_6fusion15FusionCallbacksIS1M_NS1S_17LinearCombinationISJ_fSJ_fLNS_15FloatRoundStyleE2EEES1N_S1R_JEEENS4_5SM1004TMEM4LOAD26SM100_TMEM_LOAD_32dp32b64xENS4_13SM90_TMA_LOADENS16_INS17_ILi2ELi4ELi3EEES1A_NSX_INS5_IJS1B_S1P_EEENS5_IJS1P_SC_EEEEEEENS4_39AutoVectorizingCopyWithAssumedAlignmentILi128EEENS4_14SM90_TMA_STOREES27_S29_S29_EEEvvEEEEvNT_6ParamsE --------------------------
	.section	.text._ZN7cutlass13device_kernelINS_4gemm6kernel13GemmUniversalIN4cute5tupleIJiiiiEEENS1_10collective13CollectiveMmaINS1_35MainloopSm100TmaUmmaWarpSpecializedILi5ELi2ELi4ENS5_IJNS4_1CILi2EEENSA_ILi1EEESC_EEEEENS5_IJNSA_ILi256EEENSA_ILi128EEENSA_ILi32EEEEEENS_12float_e5m2_tENS5_IJlSC_lEEESJ_SK_NS4_8TiledMMAINS4_8MMA_AtomIJNS4_10MMA_TraitsINS4_25SM100_MMA_F8F6F4_2x1SM_SSEJSJ_SJ_fSF_SG_NS4_17integral_constantINS4_4UMMA5MajorELSR_0EEESS_NSP_INSQ_7ScaleInELST_0EEESU_EEEEEENS4_6LayoutINS5_IJSC_SC_SC_EEENS5_IJNSA_ILi0EEESZ_SZ_EEEEENS5_IJNS4_10UnderscoreES12_S12_EEEEENS4_18SM100_TMA_2SM_LOADENS4_14ComposedLayoutINS4_7SwizzleILi1ELi4ELi3EEENS4_18smem_ptr_flag_bitsILi8EEENSX_INS5_IJNSA_ILi8EEESH_EEENS5_IJSH_SC_EEEEEEEvNS4_8identityES15_S1F_vS1G_EENS_8epilogue10collective18CollectiveEpilogueINS1I_23Sm100TmaWarpSpecializedILi2ELi2ELi64ELb0ELb0EEEJNS5_IJSG_SG_SH_EEENS5_IJNSX_ISG_SC_EENSX_INSA_ILi64EEESC_EEEEESJ_SK_SJ_SK_NS1I_6fusion15FusionCallbacksIS1M_NS1S_17LinearCombinationISJ_fSJ_fLNS_15FloatRoundStyleE2EEES1N_S1R_JEEENS4_5SM1004TMEM4LOAD26SM100_TMEM_LOAD_32dp32b64xENS4_13SM90_TMA_LOADENS16_INS17_ILi2ELi4ELi3EEES1A_NSX_INS5_IJS1B_S1P_EEENS5_IJS1P_SC_EEEEEEENS4_39AutoVectorizingCopyWithAssumedAlignmentILi128EEENS4_14SM90_TMA_STOREES27_S29_S29_EEEvvEEEEvNT_6ParamsE,"ax",@progbits
	.align	128
.text._ZN7cutlass13device_kernelINS_4gemm6kernel13GemmUniversalIN4cute5tupleIJiiiiEEENS1_10collective13CollectiveMmaINS1_35MainloopSm100TmaUmmaWarpSpecializedILi5ELi2ELi4ENS5_IJNS4_1CILi2EEENSA_ILi1EEESC_EEEEENS5_IJNSA_ILi256EEENSA_ILi128EEENSA_ILi32EEEEEENS_12float_e5m2_tENS5_IJlSC_lEEESJ_SK_NS4_8TiledMMAINS4_8MMA_AtomIJNS4_10MMA_TraitsINS4_25SM100_MMA_F8F6F4_2x1SM_SSEJSJ_SJ_fSF_SG_NS4_17integral_constantINS4_4UMMA5MajorELSR_0EEESS_NSP_INSQ_7ScaleInELST_0EEESU_EEEEEENS4_6LayoutINS5_IJSC_SC_SC_EEENS5_IJNSA_ILi0EEESZ_SZ_EEEEENS5_IJNS4_10UnderscoreES12_S12_EEEEENS4_18SM100_TMA_2SM_LOADENS4_14ComposedLayoutINS4_7SwizzleILi1ELi4ELi3EEENS4_18smem_ptr_flag_bitsILi8EEENSX_INS5_IJNSA_ILi8EEESH_EEENS5_IJSH_SC_EEEEEEEvNS4_8identityES15_S1F_vS1G_EENS_8epilogue10collective18CollectiveEpilogueINS1I_23Sm100TmaWarpSpecializedILi2ELi2ELi64ELb0ELb0EEEJNS5_IJSG_SG_SH_EEENS5_IJNSX_ISG_SC_EENSX_INSA_ILi64EEESC_EEEEESJ_SK_SJ_SK_NS1I_6fusion15FusionCallbacksIS1M_NS1S_17LinearCombinationISJ_fSJ_fLNS_15FloatRoundStyleE2EEES1N_S1R_JEEENS4_5SM1004TMEM4LOAD26SM100_TMEM_LOAD_32dp32b64xENS4_13SM90_TMA_LOADENS16_INS17_ILi2ELi4ELi3EEES1A_NSX_INS5_IJS1B_S1P_EEENS5_IJS1P_SC_EEEEEEENS4_39AutoVectorizingCopyWithAssumedAlignmentILi128EEENS4_14SM90_TMA_STOREES27_S29_S29_EEEvvEEEEvNT_6ParamsE:
        .type           _ZN7cutlass13device_kernelINS_4gemm6kernel13GemmUniversalIN4cute5tupleIJiiiiEEENS1_10collective13CollectiveMmaINS1_35MainloopSm100TmaUmmaWarpSpecializedILi5ELi2ELi4ENS5_IJNS4_1CILi2EEENSA_ILi1EEESC_EEEEENS5_IJNSA_ILi256EEENSA_ILi128EEENSA_ILi32EEEEEENS_12float_e5m2_tENS5_IJlSC_lEEESJ_SK_NS4_8TiledMMAINS4_8MMA_AtomIJNS4_10MMA_TraitsINS4_25SM100_MMA_F8F6F4_2x1SM_SSEJSJ_SJ_fSF_SG_NS4_17integral_constantINS4_4UMMA5MajorELSR_0EEESS_NSP_INSQ_7ScaleInELST_0EEESU_EEEEEENS4_6LayoutINS5_IJSC_SC_SC_EEENS5_IJNSA_ILi0EEESZ_SZ_EEEEENS5_IJNS4_10UnderscoreES12_S12_EEEEENS4_18SM100_TMA_2SM_LOADENS4_14ComposedLayoutINS4_7SwizzleILi1ELi4ELi3EEENS4_18smem_ptr_flag_bitsILi8EEENSX_INS5_IJNSA_ILi8EEESH_EEENS5_IJSH_SC_EEEEEEEvNS4_8identityES15_S1F_vS1G_EENS_8epilogue10collective18CollectiveEpilogueINS1I_23Sm100TmaWarpSpecializedILi2ELi2ELi64ELb0ELb0EEEJNS5_IJSG_SG_SH_EEENS5_IJNSX_ISG_SC_EENSX_INSA_ILi64EEESC_EEEEESJ_SK_SJ_SK_NS1I_6fusion15FusionCallbacksIS1M_NS1S_17LinearCombinationISJ_fSJ_fLNS_15FloatRoundStyleE2EEES1N_S1R_JEEENS4_5SM1004TMEM4LOAD26SM100_TMEM_LOAD_32dp32b64xENS4_13SM90_TMA_LOADENS16_INS17_ILi2ELi4ELi3EEES1A_NSX_INS5_IJS1B_S1P_EEENS5_IJS1P_SC_EEEEEEENS4_39AutoVectorizingCopyWithAssumedAlignmentILi128EEENS4_14SM90_TMA_STOREES27_S29_S29_EEEvvEEEEvNT_6ParamsE,@function
        .size           _ZN7cutlass13device_kernelINS_4gemm6kernel13GemmUniversalIN4cute5tupleIJiiiiEEENS1_10collective13CollectiveMmaINS1_35MainloopSm100TmaUmmaWarpSpecializedILi5ELi2ELi4ENS5_IJNS4_1CILi2EEENSA_ILi1EEESC_EEEEENS5_IJNSA_ILi256EEENSA_ILi128EEENSA_ILi32EEEEEENS_12float_e5m2_tENS5_IJlSC_lEEESJ_SK_NS4_8TiledMMAINS4_8MMA_AtomIJNS4_10MMA_TraitsINS4_25SM100_MMA_F8F6F4_2x1SM_SSEJSJ_SJ_fSF_SG_NS4_17integral_constantINS4_4UMMA5MajorELSR_0EEESS_NSP_INSQ_7ScaleInELST_0EEESU_EEEEEENS4_6LayoutINS5_IJSC_SC_SC_EEENS5_IJNSA_ILi0EEESZ_SZ_EEEEENS5_IJNS4_10UnderscoreES12_S12_EEEEENS4_18SM100_TMA_2SM_LOADENS4_14ComposedLayoutINS4_7SwizzleILi1ELi4ELi3EEENS4_18smem_ptr_flag_bitsILi8EEENSX_INS5_IJNSA_ILi8EEESH_EEENS5_IJSH_SC_EEEEEEEvNS4_8identityES15_S1F_vS1G_EENS_8epilogue10collective18CollectiveEpilogueINS1I_23Sm100TmaWarpSpecializedILi2ELi2ELi64ELb0ELb0EEEJNS5_IJSG_SG_SH_EEENS5_IJNSX_ISG_SC_EENSX_INSA_ILi64EEESC_EEEEESJ_SK_SJ_SK_NS1I_6fusion15FusionCallbacksIS1M_NS1S_17LinearCombinationISJ_fSJ_fLNS_15FloatRoundStyleE2EEES1N_S1R_JEEENS4_5SM1004TMEM4LOAD26SM100_TMEM_LOAD_32dp32b64xENS4_13SM90_TMA_LOADENS16_INS17_ILi2ELi4ELi3EEES1A_NSX_INS5_IJS1B_S1P_EEENS5_IJS1P_SC_EEEEEEENS4_39AutoVectorizingCopyWithAssumedAlignmentILi128EEENS4_14SM90_TMA_STOREES27_S29_S29_EEEvvEEEEvNT_6ParamsE,(.L_x_167 - _ZN7cutlass13device_kernelINS_4gemm6kernel13GemmUniversalIN4cute5tupleIJiiiiEEENS1_10collective13CollectiveMmaINS1_35MainloopSm100TmaUmmaWarpSpecializedILi5ELi2ELi4ENS5_IJNS4_1CILi2EEENSA_ILi1EEESC_EEEEENS5_IJNSA_ILi256EEENSA_ILi128EEENSA_ILi32EEEEEENS_12float_e5m2_tENS5_IJlSC_lEEESJ_SK_NS4_8TiledMMAINS4_8MMA_AtomIJNS4_10MMA_TraitsINS4_25SM100_MMA_F8F6F4_2x1SM_SSEJSJ_SJ_fSF_SG_NS4_17integral_constantINS4_4UMMA5MajorELSR_0EEESS_NSP_INSQ_7ScaleInELST_0EEESU_EEEEEENS4_6LayoutINS5_IJSC_SC_SC_EEENS5_IJNSA_ILi0EEESZ_SZ_EEEEENS5_IJNS4_10UnderscoreES12_S12_EEEEENS4_18SM100_TMA_2SM_LOADENS4_14ComposedLayoutINS4_7SwizzleILi1ELi4ELi3EEENS4_18smem_ptr_flag_bitsILi8EEENSX_INS5_IJNSA_ILi8EEESH_EEENS5_IJSH_SC_EEEEEEEvNS4_8identityES15_S1F_vS1G_EENS_8epilogue10collective18CollectiveEpilogueINS1I_23Sm100TmaWarpSpecializedILi2ELi2ELi64ELb0ELb0EEEJNS5_IJSG_SG_SH_EEENS5_IJNSX_ISG_SC_EENSX_INSA_ILi64EEESC_EEEEESJ_SK_SJ_SK_NS1I_6fusion15FusionCallbacksIS1M_NS1S_17LinearCombinationISJ_fSJ_fLNS_15FloatRoundStyleE2EEES1N_S1R_JEEENS4_5SM1004TMEM4LOAD26SM100_TMEM_LOAD_32dp32b64xENS4_13SM90_TMA_LOADENS16_INS17_ILi2ELi4ELi3EEES1A_NSX_INS5_IJS1B_S1P_EEENS5_IJS1P_SC_EEEEEEENS4_39AutoVectorizingCopyWithAssumedAlignmentILi128EEENS4_14SM90_TMA_STOREES27_S29_S29_EEEvvEEEEvNT_6ParamsE)
        .other          _ZN7cutlass13device_kernelINS_4gemm6kernel13GemmUniversalIN4cute5tupleIJiiiiEEENS1_10collective13CollectiveMmaINS1_35MainloopSm100TmaUmmaWarpSpecializedILi5ELi2ELi4ENS5_IJNS4_1CILi2EEENSA_ILi1EEESC_EEEEENS5_IJNSA_ILi256EEENSA_ILi128EEENSA_ILi32EEEEEENS_12float_e5m2_tENS5_IJlSC_lEEESJ_SK_NS4_8TiledMMAINS4_8MMA_AtomIJNS4_10MMA_TraitsINS4_25SM100_MMA_F8F6F4_2x1SM_SSEJSJ_SJ_fSF_SG_NS4_17integral_constantINS4_4UMMA5MajorELSR_0EEESS_NSP_INSQ_7ScaleInELST_0EEESU_EEEEEENS4_6LayoutINS5_IJSC_SC_SC_EEENS5_IJNSA_ILi0EEESZ_SZ_EEEEENS5_IJNS4_10UnderscoreES12_S12_EEEEENS4_18SM100_TMA_2SM_LOADENS4_14ComposedLayoutINS4_7SwizzleILi1ELi4ELi3EEENS4_18smem_ptr_flag_bitsILi8EEENSX_INS5_IJNSA_ILi8EEESH_EEENS5_IJSH_SC_EEEEEEEvNS4_8identityES15_S1F_vS1G_EENS_8epilogue10collective18CollectiveEpilogueINS1I_23Sm100TmaWarpSpecializedILi2ELi2ELi64ELb0ELb0EEEJNS5_IJSG_SG_SH_EEENS5_IJNSX_ISG_SC_EENSX_INSA_ILi64EEESC_EEEEESJ_SK_SJ_SK_NS1I_6fusion15FusionCallbacksIS1M_NS1S_17LinearCombinationISJ_fSJ_fLNS_15FloatRoundStyleE2EEES1N_S1R_JEEENS4_5SM1004TMEM4LOAD26SM100_TMEM_LOAD_32dp32b64xENS4_13SM90_TMA_LOADENS16_INS17_ILi2ELi4ELi3EEES1A_NSX_INS5_IJS1B_S1P_EEENS5_IJS1P_SC_EEEEEEENS4_39AutoVectorizingCopyWithAssumedAlignmentILi128EEENS4_14SM90_TMA_STOREES27_S29_S29_EEEvvEEEEvNT_6ParamsE,@"STO_CUDA_ENTRY STV_DEFAULT"
_ZN7cutlass13device_kernelINS_4gemm6kernel13GemmUniversalIN4cute5tupleIJiiiiEEENS1_10collective13CollectiveMmaINS1_35MainloopSm100TmaUmmaWarpSpecializedILi5ELi2ELi4ENS5_IJNS4_1CILi2EEENSA_ILi1EEESC_EEEEENS5_IJNSA_ILi256EEENSA_ILi128EEENSA_ILi32EEEEEENS_12float_e5m2_tENS5_IJlSC_lEEESJ_SK_NS4_8TiledMMAINS4_8MMA_AtomIJNS4_10MMA_TraitsINS4_25SM100_MMA_F8F6F4_2x1SM_SSEJSJ_SJ_fSF_SG_NS4_17integral_constantINS4_4UMMA5MajorELSR_0EEESS_NSP_INSQ_7ScaleInELST_0EEESU_EEEEEENS4_6LayoutINS5_IJSC_SC_SC_EEENS5_IJNSA_ILi0EEESZ_SZ_EEEEENS5_IJNS4_10UnderscoreES12_S12_EEEEENS4_18SM100_TMA_2SM_LOADENS4_14ComposedLayoutINS4_7SwizzleILi1ELi4ELi3EEENS4_18smem_ptr_flag_bitsILi8EEENSX_INS5_IJNSA_ILi8EEESH_EEENS5_IJSH_SC_EEEEEEEvNS4_8identityES15_S1F_vS1G_EENS_8epilogue10collective18CollectiveEpilogueINS1I_23Sm100TmaWarpSpecializedILi2ELi2ELi64ELb0ELb0EEEJNS5_IJSG_SG_SH_EEENS5_IJNSX_ISG_SC_EENSX_INSA_ILi64EEESC_EEEEESJ_SK_SJ_SK_NS1I_6fusion15FusionCallbacksIS1M_NS1S_17LinearCombinationISJ_fSJ_fLNS_15FloatRoundStyleE2EEES1N_S1R_JEEENS4_5SM1004TMEM4LOAD26SM100_TMEM_LOAD_32dp32b64xENS4_13SM90_TMA_LOADENS16_INS17_ILi2ELi4ELi3EEES1A_NSX_INS5_IJS1B_S1P_EEENS5_IJS1P_SC_EEEEEEENS4_39AutoVectorizingCopyWithAssumedAlignmentILi128EEENS4_14SM90_TMA_STOREES27_S29_S29_EEEvvEEEEvNT_6ParamsE:
[----:B------:R-:W1:Y:S01]  /*0000*/  LDC R1, c[0x0][0x37c] ;  /* 0x0000df00ff017b82 */ /* 0x000e620000000800 */
[----:B------:R-:W2:Y:S01]  /*0010*/  S2R R189, SR_TID.X ;  /* 0x0000000000bd7919 */ /* 0x000ea20000002100 */
[----:B------:R-:W3:Y:S06]  /*0020*/  LDCU.64 UR6, c[0x0][0x890] ;  /* 0x00011200ff0677ac */ /* 0x000eec0008000a00 */
[----:B------:R-:W4:Y:S01]  /*0030*/  S2UR UR37, SR_CgaCtaId ;  /* 0x00000000002579c3 */ /* 0x000f220000008800 */
[----:B------:R-:W-:Y:S02]  /*0040*/  PRMT R171, RZ, 0x7610, R171 ;  /* 0x00007610ffab7816 */ /* 0x000fe400000000ab */
[----:B------:R-:W-:Y:S01]  /*0050*/  ELECT P1, URZ, PT ;  /* 0x0000000000ff782f */ /* 0x000fe20003820000 */
[----:B------:R-:W1:Y:S01]  /*0060*/  LDCU.64 UR46, c[0x0][0x358] ;  /* 0x00006b00ff2e77ac */ /* 0x000e620008000a00 */
[----:B---3--:R-:W-:-:S04]  /*0070*/  UISETP.NE.U32.AND UP0, UPT, UR6, URZ, UPT ;  /* 0x000000ff0600728c */ /* 0x008fc8000bf05070 */
[----:B------:R-:W-:Y:S02]  /*0080*/  UISETP.NE.AND.EX UP0, UPT, UR7, URZ, UPT, UP0 ;  /* 0x000000ff0700728c */ /* 0x000fe4000bf05300 */
[----:B----4-:R-:W-:Y:S02]  /*0090*/  ULOP3.LUT UR5, UR37, 0x1, URZ, 0xc0, !UPT ;  /* 0x0000000125057892 */ /* 0x010fe4000f8ec0ff */
[----:B------:R-:W-:Y:S01]  /*00a0*/  ULOP3.LUT UR4, UR37, 0x1, URZ, 0x3c, !UPT ;  /* 0x0000000125047892 */ /* 0x000fe2000f8e3cff */
[----:B--2---:R-:W-:-:S05]  /*00b0*/  SHF.R.U32.HI R173, RZ, 0x5, R189 ;  /* 0x00000005ffad7819 */ /* 0x004fca00000116bd */
[----:B------:R-:W2:Y:S02]  /*00c0*/  SHFL.IDX PT, R0, R173, RZ, 0x1f ;  /* 0x00001fffad007589 */ /* 0x000ea400000e0000 */
[----:B--2---:R-:W-:Y:S01]  /*00d0*/  R2UR UR10, R0 ;  /* 0x00000000000a72ca */ /* 0x004fe200000e0000 */
[----:B-1----:R-:W-:-:S14]  /*00e0*/  BRA.U UP0, `(.L_x_0) ;  /* 0x00000001002c7547 */ /* 0x002fdc000b800000 */
[----:B------:R-:W1:Y:S02]  /*00f0*/  LDCU.64 UR8, c[0x0][0x888] ;  /* 0x00011100ff0877ac */ /* 0x000e640008000a00 */
[----:B-1----:R-:W-:-:S04]  /*0100*/  UISETP.NE.U32.AND UP0, UPT, UR8, URZ, UPT ;  /* 0x000000ff0800728c */ /* 0x002fc8000bf05070 */
[----:B------:R-:W-:-:S09]  /*0110*/  UISETP.NE.AND.EX UP0, UPT, UR9, URZ, UPT, UP0 ;  /* 0x000000ff0900728c */ /* 0x000fd2000bf05300 */
[----:B------:R-:W-:Y:S05]  /*0120*/  BRA.U !UP0, `(.L_x_1) ;  /* 0x0000000108107547 */ /* 0x000fea000b800000 */
[----:B------:R-:W1:Y:S02]  /*0130*/  LDC.64 R2, c[0x0][0x888] ;  /* 0x00022200ff027b82 */ /* 0x000e640000000a00 */
[----:B-1----:R1:W5:Y:S01]  /*0140*/  LDG.E R81, desc[UR46][R2.64] ;  /* 0x0000002e02517981 */ /* 0x002362000c1e1900 */
[----:B------:R-:W-:Y:S01]  /*0150*/  HFMA2 R171, -RZ, RZ, 0, 5.9604644775390625e-08 ;  /* 0x00000001ffab7431 */ /* 0x000fe200000001ff */
[----:B------:R-:W-:Y:S05]  /*0160*/  BRA `(.L_x_0) ;  /* 0x00000000000c7947 */ /* 0x000fea0003800000 */
.L_x_1:
[----:B------:R-:W1:Y:S01]  /*0170*/  LDCU UR8, c[0x0][0x880] ;  /* 0x00011000ff0877ac */ /* 0x000e620008000800 */
[----:B------:R-:W-:Y:S01]  /*0180*/  HFMA2 R171, -RZ, RZ, 0, 5.9604644775390625e-08 ;  /* 0x00000001ffab7431 */ /* 0x000fe200000001ff */
[----:B-1----:R-:W-:-:S07]  /*0190*/  MOV R81, UR8 ;  /* 0x0000000800517c02 */ /* 0x002fce0008000f00 */
.L_x_0:
[----:B------:R-:W2:Y:S02]  /*01a0*/  LDCU.64 UR8, c[0x0][0x8b0] ;  /* 0x00011600ff0877ac */ /* 0x000ea40008000a00 */
[----:B--2---:R-:W-:-:S04]  /*01b0*/  UISETP.NE.U32.AND UP0, UPT, UR8, URZ, UPT ;  /* 0x000000ff0800728c */ /* 0x004fc8000bf05070 */
[----:B------:R-:W-:-:S09]  /*01c0*/  UISETP.NE.AND.EX UP0, UPT, UR9, URZ, UPT, UP0 ;  /* 0x000000ff0900728c */ /* 0x000fd2000bf05300 */
[----:B------:R-:W-:Y:S05]  /*01d0*/  BRA.U UP0, `(.L_x_2) ;  /* 0x0000000100247547 */ /* 0x000fea000b800000 */
[----:B------:R-:W2:Y:S02]  /*01e0*/  LDCU.64 UR8, c[0x0][0x8a8] ;  /* 0x00011500ff0877ac */ /* 0x000ea40008000a00 */
[----:B--2---:R-:W-:-:S04]  /*01f0*/  UISETP.NE.U32.AND UP0, UPT, UR8, URZ, UPT ;  /* 0x000000ff0800728c */ /* 0x004fc8000bf05070 */
[----:B------:R-:W-:-:S09]  /*0200*/  UISETP.NE.AND.EX UP0, UPT, UR9, URZ, UPT, UP0 ;  /* 0x000000ff0900728c */ /* 0x000fd2000bf05300 */
[----:B------:R-:W-:Y:S05]  /*0210*/  BRA.U !UP0, `(.L_x_3) ;  /* 0x00000001080c7547 */ /* 0x000fea000b800000 */
[----:B------:R-:W2:Y:S02]  /*0220*/  LDC.64 R78, c[0x0][0x8a8] ;  /* 0x00022a00ff4e7b82 */ /* 0x000ea40000000a00 */
[----:B--2---:R2:W5:Y:S01]  /*0230*/  LDG.E R78, desc[UR46][R78.64] ;  /* 0x0000002e4e4e7981 */ /* 0x004562000c1e1900 */
[----:B------:R-:W-:Y:S05]  /*0240*/  BRA `(.L_x_2) ;  /* 0x0000000000087947 */ /* 0x000fea0003800000 */
.L_x_3:
[----:B------:R-:W2:Y:S02]  /*0250*/  LDCU UR8, c[0x0][0x8a0] ;  /* 0x00011400ff0877ac */ /* 0x000ea40008000800 */
[----:B--2---:R-:W-:Y:S02]  /*0260*/  MOV R78, UR8 ;  /* 0x00000008004e7c02 */ /* 0x004fe40008000f00 */
.L_x_2:
[----:B------:R-:W-:Y:S01]  /*0270*/  IMAD.U32 R0, RZ, RZ, UR10 ;  /* 0x0000000aff007e24 */ /* 0x000fe2000f8e00ff */
[----:B------:R-:W-:Y:S04]  /*0280*/  BSSY.RECONVERGENT B0, `(.L_x_4) ;  /* 0x000000c000007945 */ /* 0x000fe80003800200 */
[C---:B------:R-:W-:Y:S02]  /*0290*/  ISETP.NE.OR P2, PT, R0.reuse, 0x1, !P1 ;  /* 0x000000010000780c */ /* 0x040fe40004f45670 */
[----:B------:R-:W-:-:S11]  /*02a0*/  ISETP.NE.OR P0, PT, R0, 0x3, !P1 ;  /* 0x000000030000780c */ /* 0x000fd60004f05670 */
[----:B------:R-:W-:Y:S05]  /*02b0*/  @P2 BRA `(.L_x_5) ;  /* 0x0000000000202947 */ /* 0x000fea0003800000 */
[----:B------:R-:W3:Y:S02]  /*02c0*/  LDCU.64 UR8, c[0x0][0x348] ;  /* 0x00006900ff0877ac */ /* 0x000ee40008000a00 */
[----:B---3--:R-:W-:Y:S02]  /*02d0*/  UIADD3 UR12, UP1, UPT, UR8, 0x80, URZ ;  /* 0x00000080080c7890 */ /* 0x008fe4000ff3e0ff */
[----:B------:R-:W-:Y:S02]  /*02e0*/  UIADD3 UR8, UP0, UPT, UR8, 0x180, URZ ;  /* 0x0000018008087890 */ /* 0x000fe4000ff1e0ff */
[----:B------:R-:W-:Y:S02]  /*02f0*/  UIADD3.X UR13, UPT, UPT, URZ, UR9, URZ, UP1, !UPT ;  /* 0x00000009ff0d7290 */ /* 0x000fe40008ffe4ff */
[----:B------:R-:W-:-:S07]  /*0300*/  UIADD3.X UR9, UPT, UPT, URZ, UR9, URZ, UP0, !UPT ;  /* 0x00000009ff097290 */ /* 0x000fce00087fe4ff */
[----:B------:R3:W-:Y:S02]  /*0310*/  UTMACCTL.PF [UR12] ;  /* 0x000000000c0079b9 */ /* 0x0007e40008040000 */
[----:B------:R3:W-:Y:S02]  /*0320*/  UTMACCTL.PF [UR8] ;  /* 0x00000000080079b9 */ /* 0x0007e40008040000 */
[----:B---3--:R-:W-:Y:S01]  /*0330*/  NOP ;  /* 0x0000000000007918 */ /* 0x008fe20000000000 */
.L_x_5:
[----:B------:R-:W-:Y:S05]  /*0340*/  BSYNC.RECONVERGENT B0 ;  /* 0x0000000000007941 */ /* 0x000fea0003800200 */
.L_x_4:
[----:B------:R-:W-:Y:S04]  /*0350*/  BSSY.RECONVERGENT B0, `(.L_x_6) ;  /* 0x000000a000007945 */ /* 0x000fe80003800200 */
        /* <DEDUP_REMOVED lines=9> */
.L_x_7:
[----:B------:R-:W-:Y:S05]  /*03f0*/  BSYNC.RECONVERGENT B0 ;  /* 0x0000000000007941 */ /* 0x000fea0003800200 */
.L_x_6:
[----:B------:R-:W3:Y:S01]  /*0400*/  LDCU.64 UR8, c[0x0][0x888] ;  /* 0x00011100ff0877ac */ /* 0x000ee20008000a00 */
[----:B------:R-:W-:Y:S02]  /*0410*/  UISETP.EQ.U32.AND UP1, UPT, UR6, URZ, UPT ;  /* 0x000000ff0600728c */ /* 0x000fe4000bf22070 */
[----:B------:R-:W-:Y:S02]  /*0420*/  UPLOP3.LUT UP5, UPT, UPT, UPT, UPT, 0x80, 0x8 ;  /* 0x000000000008789c */ /* 0x000fe40003faf070 */
[----:B---3--:R-:W-:-:S04]  /*0430*/  UISETP.NE.U32.AND UP0, UPT, UR8, URZ, UPT ;  /* 0x000000ff0800728c */ /* 0x008fc8000bf05070 */
[----:B------:R-:W-:-:S04]  /*0440*/  UISETP.NE.AND.EX UP0, UPT, UR9, URZ, UPT, UP0 ;  /* 0x000000ff0900728c */ /* 0x000fc8000bf05300 */
[----:B------:R-:W-:-:S04]  /*0450*/  UISETP.EQ.OR.EX UP2, UPT, UR7, URZ, !UP0, UP1 ;  /* 0x000000ff0700728c */ /* 0x000fc8000c742710 */
[----:B------:R-:W-:-:S05]  /*0460*/  UP2UR UR50, UPR, URZ, 0x4 ;  /* 0x00000004ff327883 */ /* 0x000fca0008000000 */
[----:B------:R-:W-:Y:S07]  /*0470*/  BRA.U !UP2, `(.L_x_8) ;  /* 0x000000010a207547 */ /* 0x000fee000b800000 */
[----:B------:R-:W-:Y:S01]  /*0480*/  UISETP.NE.U32.AND UP2, UPT, UR6, URZ, UPT ;  /* 0x000000ff0600728c */ /* 0x000fe2000bf45070 */
[----:B-----5:R-:W-:Y:S01]  /*0490*/  FSETP.NEU.AND P0, PT, R81, RZ, PT ;  /* 0x000000ff5100720b */ /* 0x020fe20003f0d000 */
[----:B------:R-:W-:Y:S02]  /*04a0*/  USEL UR6, URZ, 0xffffffff, UP0 ;  /* 0xffffffffff067887 */ /* 0x000fe40008000000 */
[----:B------:R-:W-:-:S10]  /*04b0*/  UISETP.NE.AND.EX UP2, UPT, UR7, URZ, UPT, UP2 ;  /* 0x000000ff0700728c */ /* 0x000fd4000bf45320 */
[----:B------:R-:W-:Y:S01]  /*04c0*/  VOTEU.ANY UP1, P0 ;  /* 0x0000000000ff7886 */ /* 0x000fe20000020100 */
[----:B------:R-:W-:-:S04]  /*04d0*/  @!UP2 USEL UR6, URZ, 0xffffffff, UP1 ;  /* 0xffffffffff06a887 */ /* 0x000fc80008800000 */
[----:B------:R-:W-:-:S04]  /*04e0*/  ULOP3.LUT UR6, UR6, 0x1, URZ, 0xc0, !UPT ;  /* 0x0000000106067892 */ /* 0x000fc8000f8ec0ff */
[----:B------:R-:W-:-:S11]  /*04f0*/  UISETP.NE.U32.AND UP5, UPT, UR6, 0x1, UPT ;  /* 0x000000010600788c */ /* 0x000fd6000bfa5070 */
.L_x_8:
[----:B------:R-:W3:Y:S01]  /*0500*/  SHFL.IDX PT, R0, R173, RZ, 0x1f ;  /* 0x00001fffad007589 */ /* 0x000ee200000e0000 */
[----:B------:R-:W-:-:S04]  /*0510*/  UISETP.NE.AND UP1, UPT, UR10, 0x2, UPT ;  /* 0x000000020a00788c */ /* 0x000fc8000bf25270 */
[----:B------:R-:W-:Y:S02]  /*0520*/  UISETP.EQ.AND UP2, UPT, UR5, URZ, !UP1 ;  /* 0x000000ff0500728c */ /* 0x000fe4000cf42270 */
[----:B------:R-:W-:-:S04]  /*0530*/  USEL UR7, URZ, 0x1, UP1 ;  /* 0x00000001ff077887 */ /* 0x000fc80008800000 */
[----:B------:R-:W-:Y:S02]  /*0540*/  PLOP3.LUT P5, PT, P1, PT, UP2, 0x80, 0x8 ;  /* 0x000000000008781c */ /* 0x000fe40000faf028 */
[----:B---3--:R-:W-:-:S13]  /*0550*/  ISETP.NE.AND P0, PT, R0, RZ, PT ;  /* 0x000000ff0000720c */ /* 0x008fda0003f05270 */
[----:B------:R-:W-:Y:S05]  /*0560*/  @P0 BRA `(.L_x_9) ;  /* 0x00000000004c0947 */ /* 0x000fea0003800000 */
[----:B------:R-:W-:Y:S01]  /*0570*/  UMOV UR8, 0x400 ;  /* 0x0000040000087882 */ /* 0x000fe20000000000 */
[----:B------:R-:W-:Y:S01]  /*0580*/  UMOV UR6, 0x1 ;  /* 0x0000000100067882 */ /* 0x000fe20000000000 */
[----:B------:R-:W-:Y:S02]  /*0590*/  ULEA UR8, UR37, UR8, 0x18 ;  /* 0x0000000825087291 */ /* 0x000fe4000f8ec0ff */
[----:B------:R-:W-:-:S04]  /*05a0*/  UIADD3 UR12, UPT, UPT, -UR6, 0x100000, URZ ;  /* 0x00100000060c7890 */ /* 0x000fc8000fffe1ff */
[----:B------:R-:W-:Y:S02]  /*05b0*/  USHF.L.U32 UR13, UR12, 0xb, URZ ;  /* 0x0000000b0c0d7899 */ /* 0x000fe400080006ff */
[----:B------:R-:W-:Y:S01]  /*05c0*/  USHF.L.U32 UR12, UR12, 0x1, URZ ;  /* 0x000000010c0c7899 */ /* 0x000fe200080006ff */
[----:B------:R-:W-:Y:S01]  /*05d0*/  ELECT P0, URZ, PT ;  /* 0x0000000000ff782f */ /* 0x000fe20003800000 */
[----:B------:R-:W3:Y:S10]  /*05e0*/  FENCE.VIEW.ASYNC.S ;  /* 0x00000000000073c6 */ /* 0x000ef40000000000 */
[----:B---3--:R3:W4:Y:S01]  /*05f0*/  SYNCS.EXCH.64 URZ, [UR8], UR12 ;  /* 0x0000000c08ff75b2 */ /* 0x0087220008000100 */
[----:B------:R3:W1:Y:S01]  /*0600*/  SYNCS.EXCH.64 URZ, [UR8+0x28], UR12 ;  /* 0x0000280c08ff75b2 */ /* 0x0006620008000100 */
        /* <DEDUP_REMOVED lines=8> */
[----:B------:R-:W-:Y:S01]  /*0690*/  NOP ;  /* 0x0000000000007918 */ /* 0x000fe20000000000 */
.L_x_9:
[----:B------:R-:W2:Y:S01]  /*06a0*/  SHFL.IDX PT, R0, R173, RZ, 0x1f ;  /* 0x00001fffad007589 */ /* 0x000ea200000e0000 */
[----:B------:R-:W-:Y:S01]  /*06b0*/  NOP ;  /* 0x0000000000007918 */ /* 0x000fe20000000000 */
[----:B--2---:R-:W-:-:S13]  /*06c0*/  ISETP.NE.AND P0, PT, R0, 0x1, PT ;  /* 0x000000010000780c */ /* 0x004fda0003f05270 */
[----:B------:R-:W-:Y:S05]  /*06d0*/  @P0 BRA `(.L_x_10) ;  /* 0x0000000000440947 */ /* 0x000fea0003800000 */
[----:B------:R-:W-:Y:S01]  /*06e0*/  UMOV UR9, 0x400 ;  /* 0x0000040000097882 */ /* 0x000fe20000000000 */
[----:B---3--:R-:W-:Y:S01]  /*06f0*/  UMOV UR8, 0x20 ;  /* 0x0000002000087882 */ /* 0x008fe20000000000 */
[----:B------:R-:W-:Y:S01]  /*0700*/  UMOV UR6, 0x80 ;  /* 0x0000008000067882 */ /* 0x000fe20000000000 */
[----:B------:R-:W-:Y:S02]  /*0710*/  ULEA UR9, UR37, UR9, 0x18 ;  /* 0x0000000925097291 */ /* 0x000fe4000f8ec0ff */
[----:B------:R-:W-:-:S04]  /*0720*/  UIADD3 UR12, UPT, UPT, -UR8, 0x100000, URZ ;  /* 0x00100000080c7890 */ /* 0x000fc8000fffe1ff */
[----:B------:R-:W-:Y:S02]  /*0730*/  USHF.L.U32 UR13, UR12, 0xb, URZ ;  /* 0x0000000b0c0d7899 */ /* 0x000fe400080006ff */
[----:B------:R-:W-:Y:S02]  /*0740*/  USHF.L.U32 UR12, UR12, 0x1, URZ ;  /* 0x000000010c0c7899 */ /* 0x000fe400080006ff */
[----:B------:R-:W-:-:S04]  /*0750*/  UIADD3 UR14, UPT, UPT, -UR6, 0x100000, URZ ;  /* 0x00100000060e7890 */ /* 0x000fc8000fffe1ff */
[----:B------:R-:W-:Y:S02]  /*0760*/  USHF.L.U32 UR15, UR14, 0xb, URZ ;  /* 0x0000000b0e0f7899 */ /* 0x000fe400080006ff */
[----:B------:R-:W-:Y:S01]  /*0770*/  USHF.L.U32 UR14, UR14, 0x1, URZ ;  /* 0x000000010e0e7899 */ /* 0x000fe200080006ff */
[----:B------:R-:W-:Y:S01]  /*0780*/  ELECT P0, URZ, PT ;  /* 0x0000000000ff782f */ /* 0x000fe20003800000 */
[----:B------:R-:W2:Y:S02]  /*0790*/  FENCE.VIEW.ASYNC.S ;  /* 0x00000000000073c6 */ /* 0x000ea40000000000 */
[----:B--2---:R2:W3:Y:S08]  /*07a0*/  SYNCS.EXCH.64 URZ, [UR9+0x50], UR12 ;  /* 0x0000500c09ff75b2 */ /* 0x0044f00008000100 */
[----:B------:R2:W1:Y:S01]  /*07b0*/  SYNCS.EXCH.64 URZ, [UR9+0x60], UR14 ;  /* 0x0000600e09ff75b2 */ /* 0x0004620008000100 */
[----:B------:R2:W1:Y:S01]  /*07c0*/  SYNCS.EXCH.64 URZ, [UR9+0x58], UR12 ;  /* 0x0000580c09ff75b2 */ /* 0x0004620008000100 */
[----:B------:R2:W1:Y:S01]  /*07d0*/  SYNCS.EXCH.64 URZ, [UR9+0x68], UR14 ;  /* 0x0000680e09ff75b2 */ /* 0x0004620008000100 */
[----:B------:R-:W-:Y:S01]  /*07e0*/  NOP ;  /* 0x0000000000007918 */ /* 0x000fe20000000000 */
.L_x_10:
[----:B------:R-:W4:Y:S01]  /*07f0*/  SHFL.IDX PT, R0, R173, RZ, 0x1f ;  /* 0x00001fffad007589 */ /* 0x000f2200000e0000 */
[----:B------:R-:W-:Y:S01]  /*0800*/  NOP ;  /* 0x0000000000007918 */ /* 0x000fe20000000000 */
[----:B----4-:R-:W-:-:S13]  /*0810*/  ISETP.NE.AND P0, PT, R0, 0x3, PT ;  /* 0x000000030000780c */ /* 0x010fda0003f05270 */
[----:B------:R-:W-:Y:S05]  /*0820*/  @P0 BRA `(.L_x_11) ;  /* 0x00000000002c0947 */ /* 0x000fea0003800000 */
[----:B---3--:R-:W-:Y:S01]  /*0830*/  UMOV UR8, 0x400 ;  /* 0x0000040000087882 */ /* 0x008fe20000000000 */
[----:B------:R-:W-:Y:S01]  /*0840*/  UMOV UR6, 0x20 ;  /* 0x0000002000067882 */ /* 0x000fe20000000000 */
[----:B------:R-:W-:Y:S02]  /*0850*/  ULEA UR8, UR37, UR8, 0x18 ;  /* 0x0000000825087291 */ /* 0x000fe4000f8ec0ff */
[----:B--2---:R-:W-:-:S04]  /*0860*/  UIADD3 UR12, UPT, UPT, -UR6, 0x100000, URZ ;  /* 0x00100000060c7890 */ /* 0x004fc8000fffe1ff */
[----:B------:R-:W-:Y:S02]  /*0870*/  USHF.L.U32 UR13, UR12, 0xb, URZ ;  /* 0x0000000b0c0d7899 */ /* 0x000fe400080006ff */
[----:B------:R-:W-:Y:S01]  /*0880*/  USHF.L.U32 UR12, UR12, 0x1, URZ ;  /* 0x000000010c0c7899 */ /* 0x000fe200080006ff */
[----:B------:R-:W-:Y:S01]  /*0890*/  ELECT P0, URZ, PT ;  /* 0x0000000000ff782f */ /* 0x000fe20003800000 */
[----:B------:R-:W2:Y:S10]  /*08a0*/  FENCE.VIEW.ASYNC.S ;  /* 0x00000000000073c6 */ /* 0x000eb40000000000 */
[----:B--2---:R4:W2:Y:S01]  /*08b0*/  SYNCS.EXCH.64 URZ, [UR8+0x70], UR12 ;  /* 0x0000700c08ff75b2 */ /* 0x0048a20008000100 */
[----:B------:R4:W3:Y:S02]  /*08c0*/  SYNCS.EXCH.64 URZ, [UR8+0x78], UR12 ;  /* 0x0000780c08ff75b2 */ /* 0x0008e40008000100 */
[----:B----4-:R-:W-:Y:S01]  /*08d0*/  NOP ;  /* 0x0000000000007918 */ /* 0x010fe20000000000 */
.L_x_11:
[----:B------:R-:W4:Y:S01]  /*08e0*/  SHFL.IDX PT, R0, R173, RZ, 0x1f ;  /* 0x00001fffad007589 */ /* 0x000f2200000e0000 */
[----:B------:R-:W-:Y:S01]  /*08f0*/  NOP ;  /* 0x0000000000007918 */ /* 0x000fe20000000000 */
[----:B----4-:R-:W-:-:S13]  /*0900*/  ISETP.NE.AND P0, PT, R0, 0x4, PT ;  /* 0x000000040000780c */ /* 0x010fda0003f05270 */
[----:B------:R-:W-:Y:S05]  /*0910*/  @P0 BRA `(.L_x_12) ;  /* 0x0000000000480947 */ /* 0x000fea0003800000 */
[----:B--2---:R-:W-:Y:S01]  /*0920*/  UMOV UR9, 0x1e0 ;  /* 0x000001e000097882 */ /* 0x004fe20000000000 */
[----:B---3--:R-:W-:Y:S01]  /*0930*/  UMOV UR8, 0x400 ;  /* 0x0000040000087882 */ /* 0x008fe20000000000 */
[----:B------:R-:W-:Y:S01]  /*0940*/  USEL UR9, UR9, 0x1a0, UP5 ;  /* 0x000001a009097887 */ /* 0x000fe2000a800000 */
        /* <DEDUP_REMOVED lines=10> */
[----:B--2---:R4:W2:Y:S08]  /*09f0*/  SYNCS.EXCH.64 URZ, [UR8+0x80], UR12 ;  /* 0x0000800c08ff75b2 */ /* 0x0048b00008000100 */
[----:B------:R4:W3:Y:S01]  /*0a00*/  SYNCS.EXCH.64 URZ, [UR8+0x90], UR14 ;  /* 0x0000900e08ff75b2 */ /* 0x0008e20008000100 */
[----:B------:R4:W1:Y:S01]  /*0a10*/  SYNCS.EXCH.64 URZ, [UR8+0x88], UR12 ;  /* 0x0000880c08ff75b2 */ /* 0x0008620008000100 */
[----:B------:R4:W1:Y:S02]  /*0a20*/  SYNCS.EXCH.64 URZ, [UR8+0x98], UR14 ;  /* 0x0000980e08ff75b2 */ /* 0x0008640008000100 */
[----:B----4-:R-:W-:Y:S01]  /*0a30*/  NOP ;  /* 0x0000000000007918 */ /* 0x010fe20000000000 */
.L_x_12:
[----:B------:R-:W4:Y:S01]  /*0a40*/  SHFL.IDX PT, R0, R173, RZ, 0x1f ;  /* 0x00001fffad007589 */ /* 0x000f2200000e0000 */
[----:B------:R-:W-:Y:S01]  /*0a50*/  NOP ;  /* 0x0000000000007918 */ /* 0x000fe20000000000 */
[----:B----4-:R-:W-:-:S13]  /*0a60*/  ISETP.NE.AND P0, PT, R0, 0x5, PT ;  /* 0x000000050000780c */ /* 0x010fda0003f05270 */
[----:B------:R-:W-:Y:S05]  /*0a70*/  @P0 BRA `(.L_x_13) ;  /* 0x0000000000540947 */ /* 0x000fea0003800000 */
[----:B--2---:R-:W-:Y:S01]  /*0a80*/  UMOV UR9, 0x400 ;  /* 0x0000040000097882 */ /* 0x004fe20000000000 */
        /* <DEDUP_REMOVED lines=14> */
[----:B------:R4:W1:Y:S01]  /*0b70*/  SYNCS.EXCH.64 URZ, [UR9+0xc8], UR14 ;  /* 0x0000c80e09ff75b2 */ /* 0x0008620008000100 */
[----:B------:R4:W1:Y:S01]  /*0b80*/  SYNCS.EXCH.64 URZ, [UR9+0xb0], UR12 ;  /* 0x0000b00c09ff75b2 */ /* 0x0008620008000100 */
[----:B------:R4:W1:Y:S01]  /*0b90*/  SYNCS.EXCH.64 URZ, [UR9+0xd0], UR14 ;  /* 0x0000d00e09ff75b2 */ /* 0x0008620008000100 */
[----:B------:R4:W1:Y:S01]  /*0ba0*/  SYNCS.EXCH.64 URZ, [UR9+0xb8], UR12 ;  /* 0x0000b80c09ff75b2 */ /* 0x0008620008000100 */
[----:B------:R4:W1:Y:S02]  /*0bb0*/  SYNCS.EXCH.64 URZ, [UR9+0xd8], UR14 ;  /* 0x0000d80e09ff75b2 */ /* 0x0008640008000100 */
[----:B----4-:R-:W-:Y:S01]  /*0bc0*/  NOP ;  /* 0x0000000000007918 */ /* 0x010fe20000000000 */
.L_x_13:
[----:B------:R-:W4:Y:S01]  /*0bd0*/  SHFL.IDX PT, R0, R173, RZ, 0x1f ;  /* 0x00001fffad007589 */ /* 0x000f2200000e0000 */
[----:B------:R-:W-:Y:S01]  /*0be0*/  ISETP.NE.OR P1, PT, RZ, UR10, !P1 ;  /* 0x0000000aff007c0c */ /* 0x000fe2000cf25670 */
        /* <DEDUP_REMOVED lines=12> */
[----:B------:R4:W3:Y:S01]  /*0cb0*/  SYNCS.EXCH.64 URZ, [UR8+0xf0], UR12 ;  /* 0x0000f00c08ff75b2 */ /* 0x0008e20008000100 */
[----:B------:R4:W1:Y:S01]  /*0cc0*/  SYNCS.EXCH.64 URZ, [UR8+0xe8], UR12 ;  /* 0x0000e80c08ff75b2 */ /* 0x0008620008000100 */
[----:B------:R4:W1:Y:S02]  /*0cd0*/  SYNCS.EXCH.64 URZ, [UR8+0xf8], UR12 ;  /* 0x0000f80c08ff75b2 */ /* 0x0008640008000100 */
[----:B----4-:R-:W-:Y:S01]  /*0ce0*/  NOP ;  /* 0x0000000000007918 */ /* 0x010fe20000000000 */
.L_x_14:
[----:B------:R-:W-:Y:S01]  /*0cf0*/  VOTEU.ALL UP1, P1 ;  /* 0x0000000000ff7886 */ /* 0x000fe20000820000 */
[----:B---3--:R-:W3:Y:S01]  /*0d00*/  LDCU UR8, c[0x0][0x36c] ;  /* 0x00006d80ff0877ac */ /* 0x008ee20008000800 */
[----:B------:R-:W-:Y:S01]  /*0d10*/  NOP ;  /* 0x0000000000007918 */ /* 0x000fe20000000000 */
[----:B------:R-:W-:Y:S01]  /*0d20*/  LOP3.LUT R10, R189, 0x1f, RZ, 0xc0, !PT ;  /* 0x0000001fbd0a7812 */ /* 0x000fe200078ec0ff */
[----:B--2---:R-:W-:Y:S01]  /*0d30*/  UMOV UR12, 0x20 ;  /* 0x00000020000c7882 */ /* 0x004fe20000000000 */
[----:B------:R-:W-:Y:S01]  /*0d40*/  @!UP1 UMOV UR6, 0x400 ;  /* 0x0000040000069882 */ /* 0x000fe20000000000 */
[----:B------:R-:W-:-:S04]  /*0d50*/  @!UP1 UIADD3 UR12, UPT, UPT, -UR12, 0x100000, URZ ;  /* 0x001000000c0c9890 */ /* 0x000fc8000fffe1ff */
[----:B------:R-:W-:Y:S02]  /*0d60*/  @!UP1 USHF.L.U32 UR13, UR12, 0xb, URZ ;  /* 0x0000000b0c0d9899 */ /* 0x000fe400080006ff */
[----:B------:R-:W-:Y:S02]  /*0d70*/  @!UP1 USHF.L.U32 UR12, UR12, 0x1, URZ ;  /* 0x000000010c0c9899 */ /* 0x000fe400080006ff */
[----:B------:R-:W-:Y:S01]  /*0d80*/  @!UP1 ULEA UR6, UR37, UR6, 0x18 ;  /* 0x0000000625069291 */ /* 0x000fe2000f8ec0ff */
[----:B------:R-:W-:Y:S01]  /*0d90*/  VOTEU.ALL UP1, P1 ;  /* 0x0000000000ff7886 */ /* 0x000fe20000820000 */
[----:B------:R-:W-:Y:S01]  /*0da0*/  UISETP.NE.AND UP4, UPT, UR10, URZ, UPT ;  /* 0x000000ff0a00728c */ /* 0x000fe2000bf85270 */
[----:B------:R-:W2:Y:S09]  /*0db0*/  FENCE.VIEW.ASYNC.S ;  /* 0x00000000000073c6 */ /* 0x000eb20000000000 */
[----:B--2---:R2:W4:Y:S01]  /*0dc0*/  @!UP1 SYNCS.EXCH.64 URZ, [UR6+0x100], UR12 ;  /* 0x0001000c06ff95b2 */ /* 0x0045220008000100 */
[----:B---3--:R-:W-:-:S09]  /*0dd0*/  UISETP.EQ.U32.AND UP1, UPT, UR8, 0x1, UPT ;  /* 0x000000010800788c */ /* 0x008fd2000bf22070 */
[----:B------:R-:W-:Y:S05]  /*0de0*/  BRA.U !UP1, `(.L_x_15) ;  /* 0x0000000109087547 */ /* 0x000fea000b800000 */
[----:B-1--4-:R-:W-:Y:S01]  /*0df0*/  UCGABAR_ARV ;  /* 0x00000000000079c7 */ /* 0x012fe20008000000 */
[----:B------:R-:W-:Y:S05]  /*0e00*/  BRA `(.L_x_16) ;  /* 0x0000000000047947 */ /* 0x000fea0003800000 */
.L_x_15:
[----:B-1--4-:R-:W-:Y:S01]  /*0e10*/  NOP ;  /* 0x0000000000007918 */ /* 0x012fe20000000000 */
.L_x_16:
[----:B------:R-:W1:Y:S01]  /*0e20*/  S2R R20, SR_CTAID.Y ;  /* 0x0000000000147919 */ /* 0x000e620000002600 */
[----:B------:R-:W-:-:S05]  /*0e30*/  CS2R.32 R170, SR_CgaSize ;  /* 0x0000000000aa7805 */ /* 0x000fca0000008a00 */
[----:B------:R-:W-:-:S05]  /*0e40*/  IMAD R170, R170, -0xa0, RZ ;  /* 0xffffff60aaaa7824 */ /* 0x000fca00078e02ff */
[----:B--2---:R-:W-:-:S14]  /*0e50*/  R2UR UR6, R170 ;  /* 0x00000000aa0672ca */ /* 0x004fdc00000e0000 */
[----:B------:R-:W2:Y:S01]  /*0e60*/  LDCU UR6, c[0x0][UR6+0x2b4] ;  /* 0x00005680060677ac */ /* 0x000ea20008000800 */
[----:B------:R-:W-:-:S05]  /*0e70*/  CS2R.32 R0, SR_CgaSize ;  /* 0x0000000000007805 */ /* 0x000fca0000008a00 */
[----:B------:R-:W-:-:S06]  /*0e80*/  IMAD R0, R0, -0xa0, RZ ;  /* 0xffffff6000007824 */ /* 0x000fcc00078e02ff */
[----:B------:R-:W3:Y:S01]  /*0e90*/  LDC R0, c[0x0][R0+0x2a4] ;  /* 0x0000a90000007b82 */ /* 0x000ee20000000800 */
[----:B------:R-:W-:Y:S01]  /*0ea0*/  PRMT R8, RZ, 0x7610, R8 ;  /* 0x00007610ff087816 */ /* 0x000fe20000000008 */
[----:B------:R-:W4:Y:S01]  /*0eb0*/  S2R R11, SR_CTAID.X ;  /* 0x00000000000b7919 */ /* 0x000f220000002500 */
[----:B------:R-:W-:-:S05]  /*0ec0*/  CS2R.32 R170, SR_CgaSize ;  /* 0x0000000000aa7805 */ /* 0x000fca0000008a00 */
[----:B------:R-:W-:-:S05]  /*0ed0*/  IMAD R170, R170, -0xa0, RZ ;  /* 0xffffff60aaaa7824 */ /* 0x000fca00078e02ff */
[----:B------:R-:W-:-:S14]  /*0ee0*/  R2UR UR8, R170 ;  /* 0x00000000aa0872ca */ /* 0x000fdc00000e0000 */
[----:B------:R-:W3:Y:S01]  /*0ef0*/  LDCU UR8, c[0x0][UR8+0x2b0] ;  /* 0x00005600080877ac */ /* 0x000ee20008000800 */
[----:B------:R-:W-:Y:S01]  /*0f00*/  UISETP.NE.AND UP2, UPT, UR10, 0x2, UPT ;  /* 0x000000020a00788c */ /* 0x000fe2000bf45270 */
[----:B------:R-:W2:Y:S01]  /*0f10*/  LDC R9, c[0x0][0xb24] ;  /* 0x0002c900ff097b82 */ /* 0x000ea20000000800 */
[----:B------:R-:W-:-:S05]  /*0f20*/  CS2R.32 R2, SR_CgaSize ;  /* 0x0000000000027805 */ /* 0x000fca0000008a00 */
[----:B------:R-:W-:-:S06]  /*0f30*/  IMAD R2, R2, -0xa0, RZ ;  /* 0xffffff6002027824 */ /* 0x000fcc00078e02ff */
[----:B------:R-:W3:Y:S08]  /*0f40*/  LDC R2, c[0x0][R2+0x2a0] ;  /* 0x0000a80002027b82 */ /* 0x000ef00000000800 */
[----:B------:R-:W3:Y:S01]  /*0f50*/  LDC R72, c[0x0][0xb24] ;  /* 0x0002c900ff487b82 */ /* 0x000ee20000000800 */
[----:B-1----:R-:W-:-:S07]  /*0f60*/  I2FP.F32.U32 R3, R20 ;  /* 0x0000001400037245 */ /* 0x002fce0000201000 */
[----:B------:R-:W1:Y:S01]  /*0f70*/  S2UR UR36, SR_CTAID.Z ;  /* 0x00000000002479c3 */ /* 0x000e620000002700 */
[----:B--2---:R-:W-:Y:S01]  /*0f80*/  ISETP.GE.AND P0, PT, R9, 0x1, PT ;  /* 0x000000010900780c */ /* 0x004fe20003f06270 */
[----:B----4-:R-:W-:Y:S01]  /*0f90*/  IMAD.MOV.U32 R21, RZ, RZ, R11 ;  /* 0x000000ffff157224 */ /* 0x010fe200078e000b */
[----:B------:R-:W-:Y:S01]  /*0fa0*/  I2FP.F32.U32 R4, R11 ;  /* 0x0000000b00047245 */ /* 0x000fe20000201000 */
[----:B------:R-:W-:Y:S01]  /*0fb0*/  FMUL R3, R3, UR6 ;  /* 0x0000000603037c20 */ /* 0x000fe20008400000 */
[----:B------:R-:W2:Y:S03]  /*0fc0*/  LDCU UR6, c[0x0][0xb30] ;  /* 0x00016600ff0677ac */ /* 0x000ea60008000800 */
[----:B---3--:R-:W-:Y:S01]  /*0fd0*/  FMUL R4, R4, UR8 ;  /* 0x0000000804047c20 */ /* 0x008fe20008400000 */
[----:B------:R-:W3:Y:S08]  /*0fe0*/  F2I.U32.TRUNC.NTZ R147, R3 ;  /* 0x0000000300937305 */ /* 0x000ef0000020f000 */
[----:B------:R-:W4:Y:S01]  /*0ff0*/  F2I.U32.TRUNC.NTZ R170, R4 ;  /* 0x0000000400aa7305 */ /* 0x000f22000020f000 */
[----:B--2---:R-:W-:Y:S01]  /*1000*/  UISETP.NE.AND UP3, UPT, UR6, 0x1, UPT ;  /* 0x000000010600788c */ /* 0x004fe2000bf65270 */
[----:B---3--:R-:W-:-:S05]  /*1010*/  IADD3 R147, PT, PT, -R147, RZ, RZ ;  /* 0x000000ff93937210 */ /* 0x008fca0007ffe1ff */
[----:B------:R-:W-:Y:S01]  /*1020*/  IMAD R147, R0, R147, R20 ;  /* 0x0000009300937224 */ /* 0x000fe200078e0214 */
[----:B------:R-:W-:Y:S01]  /*1030*/  PRMT R0, RZ, 0x7610, R0 ;  /* 0x00007610ff007816 */ /* 0x000fe20000000000 */
[----:B----4-:R-:W-:-:S04]  /*1040*/  IMAD.MOV R170, RZ, RZ, -R170 ;  /* 0x000000ffffaa7224 */ /* 0x010fc800078e0aaa */
[----:B------:R-:W-:Y:S01]  /*1050*/  IMAD R170, R2, R170, R11 ;  /* 0x000000aa02aa7224 */ /* 0x000fe200078e020b */
[----:B-1----:R-:W-:Y:S06]  /*1060*/  BRA.U UP4, `(.L_x_17) ;  /* 0x0000000104247547 */ /* 0x002fec000b800000 */
[----:B------:R-:W-:Y:S01]  /*1070*/  ISETP.NE.AND P1, PT, R147, RZ, PT ;  /* 0x000000ff9300720c */ /* 0x000fe20003f25270 */
[----:B------:R-:W-:Y:S01]  /*1080*/  IMAD.MOV.U32 R0, RZ, RZ, 0x3 ;  /* 0x00000003ff007424 */ /* 0x000fe200078e00ff */
[C---:B------:R-:W-:Y:S02]  /*1090*/  LOP3.LUT R3, R170.reuse, 0xfffffffe, RZ, 0xc0, !PT ;  /* 0xfffffffeaa037812 */ /* 0x040fe400078ec0ff */
[----:B------:R-:W-:Y:S02]  /*10a0*/  ISETP.LT.U32.OR P1, PT, R170, 0x2, !P1 ;  /* 0x00000002aa00780c */ /* 0x000fe40004f21470 */
[----:B------:R-:W-:Y:S02]  /*10b0*/  SHF.L.U32 R0, R0, R3, RZ ;  /* 0x0000000300007219 */ /* 0x000fe400000006ff */
[----:B------:R-:W-:Y:S02]  /*10c0*/  SEL R5, RZ, 0x1, !P1 ;  /* 0x00000001ff057807 */ /* 0x000fe40004800000 */
[----:B------:R-:W-:-:S05]  /*10d0*/  SEL R2, RZ, 0x2, !P1 ;  /* 0x00000002ff027807 */ /* 0x000fca0004800000 */
[----:B------:R-:W-:-:S05]  /*10e0*/  IMAD.IADD R2, R5, 0x1, R2 ;  /* 0x0000000105027824 */ /* 0x000fca00078e0202 */
[----:B------:R-:W-:Y:S02]  /*10f0*/  PRMT R8, R2, 0x7610, R8 ;  /* 0x0000761002087816 */ /* 0x000fe40000000008 */
.L_x_17:
[----:B------:R-:W-:Y:S05]  /*1100*/  @!P0 BRA `(.L_x_18) ;  /* 0x0000000000b88947 */ /* 0x000fea0003800000 */
[----:B------:R-:W1:Y:S01]  /*1110*/  LDC.64 R4, c[0x0][0xb18] ;  /* 0x0002c600ff047b82 */ /* 0x000e620000000a00 */
[----:B------:R-:W-:-:S07]  /*1120*/  ISETP.NE.AND P0, PT, R9, 0x1, PT ;  /* 0x000000010900780c */ /* 0x000fce0003f05270 */
[----:B------:R-:W2:Y:S08]  /*1130*/  LDC R14, c[0x0][0xb0c] ;  /* 0x0002c300ff0e7b82 */ /* 0x000eb00000000800 */
[----:B------:R-:W3:Y:S08]  /*1140*/  LDC R13, c[0x0][0x370] ;  /* 0x0000dc00ff0d7b82 */ /* 0x000ef00000000800 */
[----:B------:R-:W4:Y:S01]  /*1150*/  LDC R16, c[0x0][0x374] ;  /* 0x0000dd00ff107b82 */ /* 0x000f220000000800 */
[----:B-1----:R-:W-:-:S07]  /*1160*/  ISETP.NE.AND P1, PT, R4, 0x1, PT ;  /* 0x000000010400780c */ /* 0x002fce0003f25270 */
[----:B------:R-:W3:Y:S01]  /*1170*/  LDC.64 R6, c[0x0][0xb10] ;  /* 0x0002c400ff067b82 */ /* 0x000ee20000000a00 */
[----:B--2---:R-:W-:-:S07]  /*1180*/  ISETP.NE.AND P2, PT, R14, 0x1, PT ;  /* 0x000000010e00780c */ /* 0x004fce0003f45270 */
[----:B------:R-:W1:Y:S08]  /*1190*/  LDC R12, c[0x0][0xb20] ;  /* 0x0002c800ff0c7b82 */ /* 0x000e700000000800 */
[----:B------:R-:W2:Y:S01]  /*11a0*/  LDC.64 R2, c[0x0][0xb28] ;  /* 0x0002ca00ff027b82 */ /* 0x000ea20000000a00 */
[----:B----4-:R-:W-:-:S04]  /*11b0*/  IMAD.HI.U32 R15, R16, R5, RZ ;  /* 0x00000005100f7227 */ /* 0x010fc800078e00ff */
[----:B------:R-:W-:-:S04]  /*11c0*/  IMAD.HI.U32 R5, R20, R5, RZ ;  /* 0x0000000514057227 */ /* 0x000fc800078e00ff */
[----:B---3--:R-:W-:-:S04]  /*11d0*/  IMAD.HI.U32 R18, R13, R6, RZ ;  /* 0x000000060d127227 */ /* 0x008fc800078e00ff */
[C---:B------:R-:W-:Y:S01]  /*11e0*/  IMAD.HI.U32 R22, R11.reuse, R6, RZ ;  /* 0x000000060b167227 */ /* 0x040fe200078e00ff */
[-C--:B------:R-:W-:Y:S02]  /*11f0*/  @P2 SHF.R.U32.HI R13, RZ, R7.reuse, R18 ;  /* 0x00000007ff0d2219 */ /* 0x080fe40000011612 */
[-C--:B-1----:R-:W-:Y:S02]  /*1200*/  @P1 SHF.R.U32.HI R16, RZ, R12.reuse, R15 ;  /* 0x0000000cff101219 */ /* 0x082fe4000001160f */
[----:B------:R-:W-:Y:S02]  /*1210*/  SHF.R.U32.HI R5, RZ, R12, R5 ;  /* 0x0000000cff057219 */ /* 0x000fe40000011605 */
[----:B------:R-:W-:Y:S02]  /*1220*/  SHF.R.U32.HI R22, RZ, R7, R22 ;  /* 0x00000007ff167219 */ /* 0x000fe40000011616 */
[----:B------:R-:W-:Y:S01]  /*1230*/  SEL R5, R20, R5, !P1 ;  /* 0x0000000514057207 */ /* 0x000fe20004800000 */
[----:B--2---:R-:W-:Y:S01]  /*1240*/  IMAD.HI.U32 R18, R16, R2, RZ ;  /* 0x0000000210127227 */ /* 0x004fe200078e00ff */
[----:B------:R-:W-:-:S02]  /*1250*/  SEL R21, R11, R22, !P2 ;  /* 0x000000160b157207 */ /* 0x000fc40005000000 */
[----:B------:R-:W-:Y:S01]  /*1260*/  IADD3 R7, PT, PT, -R5, RZ, RZ ;  /* 0x000000ff05077210 */ /* 0x000fe20007ffe1ff */
[----:B------:R-:W-:Y:S01]  /*1270*/  IMAD.HI.U32 R6, R13, R2, RZ ;  /* 0x000000020d067227 */ /* 0x000fe200078e00ff */
[----:B------:R-:W-:-:S03]  /*1280*/  @P0 SHF.R.U32.HI R16, RZ, R3, R18 ;  /* 0x00000003ff100219 */ /* 0x000fc60000011612 */
[----:B------:R-:W-:Y:S01]  /*1290*/  IMAD R7, R4, R7, R20 ;  /* 0x0000000704077224 */ /* 0x000fe200078e0214 */
[----:B------:R-:W-:Y:S01]  /*12a0*/  @P0 SHF.R.U32.HI R13, RZ, R3, R6 ;  /* 0x00000003ff0d0219 */ /* 0x000fe20000011606 */
[----:B------:R-:W-:-:S04]  /*12b0*/  IMAD R16, R16, R9, RZ ;  /* 0x0000000910107224 */ /* 0x000fc800078e02ff */
[----:B------:R-:W-:Y:S01]  /*12c0*/  IMAD R6, R13, R9, RZ ;  /* 0x000000090d067224 */ /* 0x000fe200078e02ff */
[----:B------:R-:W-:-:S04]  /*12d0*/  ISETP.GE.AND P1, PT, R5, R16, PT ;  /* 0x000000100500720c */ /* 0x000fc80003f26270 */
[----:B------:R-:W-:Y:S01]  /*12e0*/  ISETP.GE.OR P1, PT, R21, R6, P1 ;  /* 0x000000061500720c */ /* 0x000fe20000f26670 */
[----:B------:R-:W-:-:S05]  /*12f0*/  IMAD.HI.U32 R6, R5, R2, RZ ;  /* 0x0000000205067227 */ /* 0x000fca00078e00ff */
[----:B------:R-:W-:-:S04]  /*1300*/  SHF.R.U32.HI R6, RZ, R3, R6 ;  /* 0x00000003ff067219 */ /* 0x000fc80000011606 */
[----:B------:R-:W-:-:S03]  /*1310*/  SEL R6, R5, R6, !P0 ;  /* 0x0000000605067207 */ /* 0x000fc60004000000 */
[----:B------:R-:W-:Y:S01]  /*1320*/  @!P1 IMAD.HI.U32 R12, R21, R2, RZ ;  /* 0x00000002150c9227 */ /* 0x000fe200078e00ff */
[----:B------:R-:W-:-:S04]  /*1330*/  IADD3 R2, PT, PT, -R6, RZ, RZ ;  /* 0x000000ff06027210 */ /* 0x000fc80007ffe1ff */
[----:B------:R-:W-:Y:S01]  /*1340*/  @!P1 SHF.R.U32.HI R12, RZ, R3, R12 ;  /* 0x00000003ff0c9219 */ /* 0x000fe2000001160c */
[----:B------:R-:W-:-:S03]  /*1350*/  IMAD R2, R9, R2, R5 ;  /* 0x0000000209027224 */ /* 0x000fc600078e0205 */
[----:B------:R-:W-:-:S05]  /*1360*/  @!P1 SEL R3, R21, R12, !P0 ;  /* 0x0000000c15039207 */ /* 0x000fca0004000000 */
[--C-:B------:R-:W-:Y:S02]  /*1370*/  @!P1 IMAD.IADD R6, R6, 0x1, -R3.reuse ;  /* 0x0000000106069824 */ /* 0x100fe400078e0a03 */
[----:B------:R-:W-:Y:S01]  /*1380*/  @!P1 IMAD R3, R2, R13, R3 ;  /* 0x0000000d02039224 */ /* 0x000fe200078e0203 */
[----:B------:R-:W-:Y:S01]  /*1390*/  IADD3 R2, PT, PT, -R21, RZ, RZ ;  /* 0x000000ff15027210 */ /* 0x000fe20007ffe1ff */
[----:B------:R-:W-:Y:S02]  /*13a0*/  @!P1 IMAD R5, R6, R9, R21 ;  /* 0x0000000906059224 */ /* 0x000fe400078e0215 */
[----:B------:R-:W-:Y:S02]  /*13b0*/  @!P1 IMAD.MOV.U32 R21, RZ, RZ, R3 ;  /* 0x000000ffff159224 */ /* 0x000fe400078e0003 */
[----:B------:R-:W-:Y:S02]  /*13c0*/  IMAD R2, R14, R2, R11 ;  /* 0x000000020e027224 */ /* 0x000fe400078e020b */
[----:B------:R-:W-:-:S02]  /*13d0*/  IMAD R20, R5, R4, R7 ;  /* 0x0000000405147224 */ /* 0x000fc400078e0207 */
[----:B------:R-:W-:Y:S02]  /*13e0*/  IMAD R21, R21, R14, R2 ;  /* 0x0000000e15157224 */ /* 0x000fe400078e0202 */
.L_x_18:
[----:B------:R-:W-:Y:S05]  /*13f0*/  BRA.U UP3, `(.L_x_19) ;  /* 0x0000000103407547 */ /* 0x000fea000b800000 */
[----:B------:R-:W1:Y:S08]  /*1400*/  LDC.64 R4, c[0x0][0xb10] ;  /* 0x0002c400ff047b82 */ /* 0x000e700000000a00 */
[----:B------:R-:W2:Y:S08]  /*1410*/  LDC.64 R2, c[0x0][0xb18] ;  /* 0x0002c600ff027b82 */ /* 0x000eb00000000a00 */
[----:B------:R-:W3:Y:S08]  /*1420*/  LDC R6, c[0x0][0xb20] ;  /* 0x0002c800ff067b82 */ /* 0x000ef00000000800 */
[----:B------:R-:W4:Y:S01]  /*1430*/  LDC R12, c[0x0][0xb0c] ;  /* 0x0002c300ff0c7b82 */ /* 0x000f220000000800 */
[----:B-1----:R-:W-:-:S05]  /*1440*/  IMAD.HI.U32 R4, R21, R4, RZ ;  /* 0x0000000415047227 */ /* 0x002fca00078e00ff */
[----:B------:R-:W-:Y:S01]  /*1450*/  SHF.R.U32.HI R4, RZ, R5, R4 ;  /* 0x00000005ff047219 */ /* 0x000fe20000011604 */
[----:B--2---:R-:W-:Y:S01]  /*1460*/  IMAD.HI.U32 R3, R20, R3, RZ ;  /* 0x0000000314037227 */ /* 0x004fe200078e00ff */
[----:B------:R-:W-:-:S04]  /*1470*/  ISETP.NE.AND P0, PT, R2, 0x1, PT ;  /* 0x000000010200780c */ /* 0x000fc80003f05270 */
[----:B---3--:R-:W-:-:S04]  /*1480*/  SHF.R.U32.HI R3, RZ, R6, R3 ;  /* 0x00000006ff037219 */ /* 0x008fc80000011603 */
[----:B------:R-:W-:Y:S02]  /*1490*/  SEL R3, R20, R3, !P0 ;  /* 0x0000000314037207 */ /* 0x000fe40004000000 */
[----:B----4-:R-:W-:-:S04]  /*14a0*/  ISETP.NE.AND P1, PT, R12, 0x1, PT ;  /* 0x000000010c00780c */ /* 0x010fc80003f25270 */
[----:B------:R-:W-:-:S05]  /*14b0*/  SEL R6, R21, R4, !P1 ;  /* 0x0000000415067207 */ /* 0x000fca0004800000 */
[----:B------:R-:W-:Y:S02]  /*14c0*/  IMAD.IADD R4, R3, 0x1, -R6 ;  /* 0x0000000103047824 */ /* 0x000fe400078e0a06 */
[----:B------:R-:W-:Y:S02]  /*14d0*/  IMAD.IADD R3, R6, 0x1, -R3 ;  /* 0x0000000106037824 */ /* 0x000fe400078e0a03 */
[----:B------:R-:W-:Y:S02]  /*14e0*/  IMAD R21, R4, R12, R21 ;  /* 0x0000000c04157224 */ /* 0x000fe400078e0215 */
[----:B------:R-:W-:Y:S02]  /*14f0*/  IMAD R20, R3, R2, R20 ;  /* 0x0000000203147224 */ /* 0x000fe400078e0214 */
.L_x_19:
[----:B------:R-:W-:Y:S05]  /*1500*/  BRA.U !UP1, `(.L_x_20) ;  /* 0x00000001090c7547 */ /* 0x000fea000b800000 */
[----:B------:R-:W-:Y:S01]  /*1510*/  UCGABAR_WAIT ;  /* 0x0000000000007dc7 */ /* 0x000fe20008000000 */
[----:B------:R-:W-:Y:S01]  /*1520*/  CCTL.IVALL ;  /* 0x00000000ff00798f */ /* 0x000fe20002000000 */
[----:B------:R-:W-:Y:S05]  /*1530*/  BRA `(.L_x_21) ;  /* 0x0000000000047947 */ /* 0x000fea0003800000 */
.L_x_20:
[----:B------:R-:W-:Y:S06]  /*1540*/  BAR.SYNC.DEFER_BLOCKING 0x0 ;  /* 0x0000000000007b1d */ /* 0x000fec0000010000 */
.L_x_21:
[----:B------:R-:W-:Y:S05]  /*1550*/  BRA.U UP2, `(.L_x_22) ;  /* 0x0000001102d87547 */ /* 0x000fea000b800000 */
[----:B------:R-:W1:Y:S01]  /*1560*/  LDCU UR15, c[0x0][0x38c] ;  /* 0x00007180ff0f77ac */ /* 0x000e620008000800 */
[----:B------:R-:W2:Y:S01]  /*1570*/  LDC R9, c[0x0][0x370] ;  /* 0x0000dc00ff097b82 */ /* 0x000ea20000000800 */
[C---:B------:R-:W-:Y:S01]  /*1580*/  IMAD.SHL.U32 R17, R11.reuse, 0x40, RZ ;  /* 0x000000400b117824 */ /* 0x040fe200078e00ff */
[----:B------:R-:W-:Y:S01]  /*1590*/  PLOP3.LUT P1, PT, PT, PT, UP5, 0x80, 0x8 ;  /* 0x000000000008781c */ /* 0x000fe20003f2f058 */
[----:B------:R-:W-:Y:S01]  /*15a0*/  UISETP.NE.AND UP1, UPT, UR10, URZ, UPT ;  /* 0x000000ff0a00728c */ /* 0x000fe2000bf25270 */
[----:B------:R-:W-:Y:S01]  /*15b0*/  ISETP.NE.AND P4, PT, R10, RZ, P5 ;  /* 0x000000ff0a00720c */ /* 0x000fe20002f85270 */
[----:B------:R-:W-:Y:S01]  /*15c0*/  IMAD.SHL.U32 R16, R11, 0x80, RZ ;  /* 0x000000800b107824 */ /* 0x000fe200078e00ff */
[----:B------:R-:W-:Y:S01]  /*15d0*/  PLOP3.LUT P1, PT, P1, PT, PT, 0x8, 0x80 ;  /* 0x000000000080781c */ /* 0x000fe20000f2e170 */
[----:B------:R-:W-:Y:S01]  /*15e0*/  IMAD.MOV.U32 R15, RZ, RZ, 0x1 ;  /* 0x00000001ff0f7424 */ /* 0x000fe200078e00ff */
[----:B------:R-:W3:Y:S01]  /*15f0*/  LDC R0, c[0x0][0x374] ;  /* 0x0000dd00ff007b82 */ /* 0x000ee20000000800 */
[----:B------:R-:W-:Y:S01]  /*1600*/  IMAD.MOV.U32 R14, RZ, RZ, RZ ;  /* 0x000000ffff0e7224 */ /* 0x000fe200078e00ff */
[----:B------:R-:W-:Y:S01]  /*1610*/  CS2R R12, SRZ ;  /* 0x00000000000c7805 */ /* 0x000fe2000001ff00 */
[----:B------:R-:W-:Y:S01]  /*1620*/  IMAD.MOV.U32 R10, RZ, RZ, 0x1 ;  /* 0x00000001ff0a7424 */ /* 0x000fe200078e00ff */
[----:B------:R-:W-:Y:S01]  /*1630*/  LOP3.LUT R17, R17, 0x40, RZ, 0xc0, !PT ;  /* 0x0000004011117812 */ /* 0x000fe200078ec0ff */
[----:B------:R-:W4:Y:S01]  /*1640*/  LDCU.64 UR24, c[0x0][0x348] ;  /* 0x00006900ff1877ac */ /* 0x000f220008000a00 */
[----:B-1----:R-:W-:-:S02]  /*1650*/  UIADD3 UR4, UPT, UPT, UR15, 0x1f, URZ ;  /* 0x0000001f0f047890 */ /* 0x002fc4000fffe0ff */
[----:B------:R-:W-:Y:S02]  /*1660*/  USEL UR7, UR7, 0x2, UP1 ;  /* 0x0000000207077887 */ /* 0x000fe40008800000 */
[----:B------:R-:W-:Y:S01]  /*1670*/  USHF.R.S32.HI UR22, URZ, 0x1f, UR4 ;  /* 0x0000001fff167899 */ /* 0x000fe20008011404 */
[----:B------:R-:W-:-:S03]  /*1680*/  UMOV UR13, URZ ;  /* 0x000000ff000d7c82 */ /* 0x000fc60008000000 */
[----:B------:R-:W-:Y:S02]  /*1690*/  ULEA.HI UR22, UR22, UR4, URZ, 0x5 ;  /* 0x0000000416167291 */ /* 0x000fe4000f8f28ff */
[----:B------:R-:W-:Y:S02]  /*16a0*/  UIADD3 UR4, UPT, UPT, UR15, -0x1, URZ ;  /* 0xffffffff0f047890 */ /* 0x000fe4000fffe0ff */
[----:B------:R-:W-:Y:S02]  /*16b0*/  USHF.R.S32.HI UR22, URZ, 0x5, UR22 ;  /* 0x00000005ff167899 */ /* 0x000fe40008011416 */
[----:B------:R-:W-:Y:S02]  /*16c0*/  UISETP.GE.U32.AND UP2, UPT, UR4, -0x3f, UPT ;  /* 0xffffffc10400788c */ /* 0x000fe4000bf46070 */
[----:B------:R-:W-:Y:S02]  /*16d0*/  UISETP.LT.U32.AND UP0, UPT, UR22, 0x5, UPT ;  /* 0x000000051600788c */ /* 0x000fe4000bf01070 */
[----:B------:R-:W-:-:S02]  /*16e0*/  UIADD3 UR15, UPT, UPT, UR15, 0x3e, URZ ;  /* 0x0000003e0f0f7890 */ /* 0x000fc4000fffe0ff */
[----:B------:R-:W-:-:S04]  /*16f0*/  USEL UR21, UR22, 0x5, UP0 ;  /* 0x0000000516157887 */ /* 0x000fc80008000000 */
[----:B------:R-:W-:Y:S02]  /*1700*/  UIADD3 UR6, UPT, UPT, UR21, -0x1, URZ ;  /* 0xffffffff15067890 */ /* 0x000fe4000fffe0ff */
[----:B------:R-:W-:Y:S02]  /*1710*/  @UP2 UIADD3 UR6, UPT, UPT, UR21, URZ, URZ ;  /* 0x000000ff15062290 */ /* 0x000fe4000fffe0ff */
[----:B------:R-:W-:Y:S02]  /*1720*/  UIADD3 UR14, UPT, UPT, UR22, -UR21, URZ ;  /* 0x80000015160e7290 */ /* 0x000fe4000fffe0ff */
[----:B------:R-:W-:Y:S02]  /*1730*/  UIADD3 UR5, UPT, UPT, UR6, 0x1, URZ ;  /* 0x0000000106057890 */ /* 0x000fe4000fffe0ff */
[----:B--2-4-:R-:W-:-:S12]  /*1740*/  UIADD3 UR6, UPT, UPT, -UR6, URZ, URZ ;  /* 0x000000ff06067290 */ /* 0x014fd8000fffe1ff */
.L_x_42:
[----:B------:R-:W-:Y:S01]  /*1750*/  UISETP.NE.AND UP0, UPT, UR37, URZ, UPT ;  /* 0x000000ff2500728c */ /* 0x000fe2000bf05270 */
[----:B------:R-:W1:Y:S08]  /*1760*/  S2UR UR37, SR_CgaCtaId ;  /* 0x00000000002579c3 */ /* 0x000e700000008800 */
[----:B------:R-:W-:Y:S05]  /*1770*/  BRA.U UP0, `(.L_x_23) ;  /* 0x0000000100347547 */ /* 0x000fea000b800000 */
[----:B------:R-:W2:Y:S01]  /*1780*/  S2R R2, SR_CgaCtaId ;  /* 0x0000000000027919 */ /* 0x000ea20000008800 */
[----:B------:R-:W-:-:S04]  /*1790*/  MOV R3, 0x400 ;  /* 0x0000040000037802 */ /* 0x000fc80000000f00 */
[----:B--2---:R-:W-:Y:S02]  /*17a0*/  LEA R3, R2, R3, 0x18 ;  /* 0x0000000302037211 */ /* 0x004fe400078ec0ff */
[----:B------:R-:W-:-:S03]  /*17b0*/  SHF.L.U32 R2, R10, 0x1f, RZ ;  /* 0x0000001f0a027819 */ /* 0x000fc600000006ff */
[----:B------:R-:W-:-:S04]  /*17c0*/  IMAD R3, R12, 0x8, R3 ;  /* 0x000000080c037824 */ /* 0x000fc800078e0203 */
[----:B------:R-:W2:Y:S02]  /*17d0*/  SYNCS.PHASECHK.TRANS64.TRYWAIT P0, [R3+URZ+0xf0], R2 ;  /* 0x0000f002030075a7 */ /* 0x000ea400080011ff */
[----:B--2---:R-:W-:Y:S05]  /*17e0*/  @!P0 BRA `(.L_x_24) ;  /* 0x00000070004c8947 */ /* 0x004fea0003800000 */
.L_x_125:
[----:B------:R-:W-:Y:S01]  /*17f0*/  VIADD R12, R12, 0x1 ;  /* 0x000000010c0c7836 */ /* 0x000fe20000000000 */
[----:B------:R2:W-:Y:S04]  /*1800*/  SYNCS.ARRIVE.TRANS64.A1T0 RZ, [R3+URZ+0xe0], RZ ;  /* 0x0000e0ff03ff79a7 */ /* 0x0005e800081000ff */
[----:B------:R-:W-:-:S04]  /*1810*/  ISETP.NE.AND P0, PT, R12, 0x2, PT ;  /* 0x000000020c00780c */ /* 0x000fc80003f05270 */
[----:B------:R-:W-:Y:S02]  /*1820*/  SEL R12, R12, RZ, P0 ;  /* 0x000000ff0c0c7207 */ /* 0x000fe40000000000 */
[----:B--2---:R-:W-:-:S04]  /*1830*/  SEL R3, RZ, 0x1, P0 ;  /* 0x00000001ff037807 */ /* 0x004fc80000000000 */
[----:B------:R-:W-:-:S07]  /*1840*/  LOP3.LUT R10, R10, R3, RZ, 0x3c, !PT ;  /* 0x000000030a0a7212 */ /* 0x000fce00078e3cff */
.L_x_23:
[----:B------:R-:W-:Y:S01]  /*1850*/  UMOV UR4, 0x400 ;  /* 0x0000040000047882 */ /* 0x000fe20000000000 */
[----:B------:R-:W-:Y:S01]  /*1860*/  LEA.HI R3, R21, R21, RZ, 0x1 ;  /* 0x0000001515037211 */ /* 0x000fe200078f08ff */
[----:B-1----:R-:W-:Y:S01]  /*1870*/  ULEA UR4, UR37, UR4, 0x18 ;  /* 0x0000000425047291 */ /* 0x002fe2000f8ec0ff */
[----:B------:R-:W-:Y:S01]  /*1880*/  SHF.L.U32 R2, R15, 0x1f, RZ ;  /* 0x0000001f0f027819 */ /* 0x000fe200000006ff */
[----:B------:R-:W-:Y:S01]  /*1890*/  UISETP.GE.U32.AND UP0, UPT, UR15, 0x3f, UPT ;  /* 0x0000003f0f00788c */ /* 0x000fe2000bf06070 */
[----:B------:R-:W-:Y:S01]  /*18a0*/  R2UR UR35, R16 ;  /* 0x00000000102372ca */ /* 0x000fe200000e0000 */
[----:B------:R-:W-:Y:S01]  /*18b0*/  ULEA UR8, UR13, UR4, 0x3 ;  /* 0x000000040d087291 */ /* 0x000fe2000f8e18ff */
[----:B------:R-:W-:Y:S01]  /*18c0*/  IMAD.SHL.U32 R3, R3, 0x80, RZ ;  /* 0x0000008003037824 */ /* 0x000fe200078e00ff */
[----:B------:R-:W-:Y:S01]  /*18d0*/  R2UR UR11, R17 ;  /* 0x00000000110b72ca */ /* 0x000fe200000e0000 */
[----:B------:R-:W-:-:S03]  /*18e0*/  UMOV UR23, URZ ;  /* 0x000000ff00177c82 */ /* 0x000fc60008000000 */
[----:B------:R-:W-:-:S03]  /*18f0*/  LOP3.LUT R3, R3, 0xffffff00, RZ, 0xc0, !PT ;  /* 0xffffff0003037812 */ /* 0x000fc600078ec0ff */
[----:B------:R1:W2:Y:S01]  /*1900*/  SYNCS.PHASECHK.TRANS64.TRYWAIT P0, [UR8+0x28], R2 ;  /* 0x00002802ff0075a7 */ /* 0x0002a20008001108 */
[----:B------:R-:W-:Y:S02]  /*1910*/  R2UR UR9, R3 ;  /* 0x00000000030972ca */ /* 0x000fe400000e0000 */
[----:B------:R-:W-:-:S11]  /*1920*/  R2UR UR8, R20 ;  /* 0x00000000140872ca */ /* 0x000fd600000e0000 */
[----:B------:R-:W-:Y:S02]  /*1930*/  ULOP3.LUT UR35, UR9, 0x80, UR35, 0xf8, !UPT ;  /* 0x0000008009237892 */ /* 0x000fe4000f8ef823 */
[----:B------:R-:W-:Y:S01]  /*1940*/  ULEA UR11, UR8, UR11, 0x7 ;  /* 0x0000000b080b7291 */ /* 0x000fe2000f8e38ff */
[----:B------:R-:W-:Y:S11]  /*1950*/  BRA.U !UP0, `(.L_x_25) ;  /* 0x0000000108c07547 */ /* 0x000ff6000b800000 */
[----:B------:R-:W-:Y:S01]  /*1960*/  UMOV UR16, UR6 ;  /* 0x0000000600107c82 */ /* 0x000fe20008000000 */
[----:B------:R-:W-:Y:S01]  /*1970*/  UMOV UR17, UR13 ;  /* 0x0000000d00117c82 */ /* 0x000fe20008000000 */
[----:B------:R-:W-:-:S05]  /*1980*/  UMOV UR34, URZ ;  /* 0x000000ff00227c82 */ /* 0x000fca0008000000 */
.L_x_31:
[----:B------:R-:W-:Y:S01]  /*1990*/  ULEA UR33, UR17, UR4, 0x3 ;  /* 0x0000000411217291 */ /* 0x000fe2000f8e18ff */
[----:B------:R-:W-:Y:S01]  /*19a0*/  @P5 MOV R3, 0x3000 ;  /* 0x0000300000035802 */ /* 0x000fe20000000f00 */
[----:B-12-4-:R-:W-:Y:S10]  /*19b0*/  @P0 BRA `(.L_x_26) ;  /* 0x00000000000c0947 */ /* 0x016ff40003800000 */
[----:B------:R-:W-:-:S04]  /*19c0*/  SHF.L.U32 R5, R15, 0x1f, RZ ;  /* 0x0000001f0f057819 */ /* 0x000fc800000006ff */
[----:B------:R-:W2:Y:S02]  /*19d0*/  SYNCS.PHASECHK.TRANS64.TRYWAIT P0, [UR33+0x28], R5 ;  /* 0x00002805ff0075a7 */ /* 0x000ea40008001121 */
[----:B--2---:R-:W-:Y:S05]  /*19e0*/  @!P0 BRA `(.L_x_27) ;  /* 0x0000006c00e08947 */ /* 0x004fea0003800000 */
.L_x_26:
[----:B------:R2:W-:Y:S01]  /*19f0*/  @P5 SYNCS.ARRIVE.TRANS64 RZ, [UR33], R3 ;  /* 0x00000003ffff59a7 */ /* 0x0005e20008000021 */
[----:B------:R-:W-:Y:S02]  /*1a00*/  ULOP3.LUT UR8, UR7, 0x2, URZ, 0xfc, !UPT ;  /* 0x0000000207087892 */ /* 0x000fe4000f8efcff */
[----:B------:R-:W-:Y:S02]  /*1a10*/  UIADD3 UR16, UPT, UPT, UR16, 0x1, URZ ;  /* 0x0000000110107890 */ /* 0x000fe4000fffe0ff */
[----:B------:R-:W-:Y:S02]  /*1a20*/  UISETP.NE.AND UP0, UPT, UR8, 0x2, UPT ;  /* 0x000000020800788c */ /* 0x000fe4000bf05270 */
[----:B------:R-:W-:-:S07]  /*1a30*/  UISETP.NE.AND UP2, UPT, UR16, 0x1, UPT ;  /* 0x000000011000788c */ /* 0x000fce000bf45270 */
[----:B------:R-:W-:Y:S05]  /*1a40*/  BRA.U UP0, `(.L_x_28) ;  /* 0x0000000100047547 */ /* 0x000fea000b800000 */
[----:B------:R-:W-:Y:S05]  /*1a50*/  BPT.TRAP 0x1 ;  /* 0x000000040000795c */ /* 0x000fea0000300000 */
.L_x_28:
[----:B------:R-:W-:Y:S04]  /*1a60*/  BSSY.RECONVERGENT B0, `(.L_x_29) ;  /* 0x0000003000007945 */ /* 0x000fe80003800200 */
[----:B------:R-:W-:Y:S05]  /*1a70*/  @!P4 BRA `(.L_x_30) ;  /* 0x000000000004c947 */ /* 0x000fea0003800000 */
[----:B------:R-:W-:Y:S05]  /*1a80*/  BPT.TRAP 0x1 ;  /* 0x000000040000795c */ /* 0x000fea0000300000 */
.L_x_30:
[----:B------:R-:W-:Y:S05]  /*1a90*/  BSYNC.RECONVERGENT B0 ;  /* 0x0000000000007941 */ /* 0x000fea0003800200 */
.L_x_29:
[----:B------:R-:W-:Y:S02]  /*1aa0*/  UIADD3 UR13, UPT, UPT, UR17, 0x1, URZ ;  /* 0x00000001110d7890 */ /* 0x000fe4000fffe0ff */
[----:B------:R-:W-:Y:S02]  /*1ab0*/  ULEA UR32, UR17, UR4, 0xc ;  /* 0x0000000411207291 */ /* 0x000fe4000f8e60ff */
[----:B------:R-:W-:Y:S02]  /*1ac0*/  UISETP.NE.AND UP0, UPT, UR13, 0x5, UPT ;  /* 0x000000050d00788c */ /* 0x000fe4000bf05270 */
[----:B------:R-:W-:Y:S02]  /*1ad0*/  UIADD3 UR28, UP1, UPT, UR24, 0x80, URZ ;  /* 0x00000080181c7890 */ /* 0x000fe4000ff3e0ff */
[----:B------:R-:W-:Y:S02]  /*1ae0*/  USEL UR9, URZ, 0x1, UP0 ;  /* 0x00000001ff097887 */ /* 0x000fe40008000000 */
[----:B------:R-:W-:-:S02]  /*1af0*/  USEL UR13, UR13, URZ, UP0 ;  /* 0x000000ff0d0d7287 */ /* 0x000fc40008000000 */
[----:B------:R-:W-:Y:S02]  /*1b00*/  UIADD3 UR26, UP0, UPT, UR24, 0x180, URZ ;  /* 0x00000180181a7890 */ /* 0x000fe4000ff1e0ff */
[----:B------:R-:W-:Y:S01]  /*1b10*/  ULEA UR8, UR13, UR4, 0x3 ;  /* 0x000000040d087291 */ /* 0x000fe2000f8e18ff */
[----:B------:R-:W-:Y:S01]  /*1b20*/  LOP3.LUT R15, R15, UR9, RZ, 0x3c, !PT ;  /* 0x000000090f0f7c12 */ /* 0x000fe2000f8e3cff */
[----:B------:R-:W-:Y:S02]  /*1b30*/  ULOP3.LUT UR33, UR33, 0xfefffff8, URZ, 0xc0, !UPT ;  /* 0xfefffff821217892 */ /* 0x000fe4000f8ec0ff */
[----:B------:R-:W-:Y:S01]  /*1b40*/  UIADD3.X UR29, UPT, UPT, URZ, UR25, URZ, UP1, !UPT ;  /* 0x00000019ff1d7290 */ /* 0x000fe20008ffe4ff */
[----:B-1----:R-:W-:Y:S01]  /*1b50*/  SHF.L.U32 R2, R15, 0x1f, RZ ;  /* 0x0000001f0f027819 */ /* 0x002fe200000006ff */
[----:B------:R-:W-:Y:S02]  /*1b60*/  UIADD3 UR32, UPT, UPT, UR32, 0x8400, URZ ;  /* 0x0000840020207890 */ /* 0x000fe4000fffe0ff */
[----:B------:R-:W-:Y:S01]  /*1b70*/  UIADD3.X UR27, UPT, UPT, URZ, UR25, URZ, UP0, !UPT ;  /* 0x00000019ff1b7290 */ /* 0x000fe200087fe4ff */
[----:B------:R4:W1:Y:S01]  /*1b80*/  SYNCS.PHASECHK.TRANS64.TRYWAIT P0, [UR8+0x28], R2 ;  /* 0x00002802ff0075a7 */ /* 0x0008620008001108 */
[----:B------:R-:W-:Y:S01]  /*1b90*/  ULEA UR8, UR17, UR4, 0xb ;  /* 0x0000000411087291 */ /* 0x000fe2000f8e58ff */
[----:B------:R-:W-:Y:S01]  /*1ba0*/  UMOV UR18, 0x0 ;  /* 0x0000000000127882 */ /* 0x000fe20000000000 */
[----:B------:R-:W-:-:S02]  /*1bb0*/  UMOV UR19, 0x10000000 ;  /* 0x1000000000137882 */ /* 0x000fc40000000000 */
[----:B------:R-:W-:Y:S01]  /*1bc0*/  UIADD3 UR8, UPT, UPT, UR8, 0xd400, URZ ;  /* 0x0000d40008087890 */ /* 0x000fe2000fffe0ff */
[----:B------:R2:W-:Y:S01]  /*1bd0*/  UTMALDG.3D.2CTA [UR32], [UR28], desc[UR18] ;  /* 0x000012201c0075b4 */ /* 0x0005e20008211000 */
[----:B------:R-:W-:Y:S01]  /*1be0*/  UMOV UR10, UR34 ;  /* 0x00000022000a7c82 */ /* 0x000fe20008000000 */
[----:B------:R-:W-:Y:S01]  /*1bf0*/  UMOV UR12, UR36 ;  /* 0x00000024000c7c82 */ /* 0x000fe20008000000 */
[----:B------:R-:W-:Y:S01]  /*1c00*/  UMOV UR9, UR33 ;  /* 0x0000002100097c82 */ /* 0x000fe20008000000 */
[----:B------:R-:W-:Y:S01]  /*1c10*/  UMOV UR23, UR5 ;  /* 0x0000000500177c82 */ /* 0x000fe20008000000 */
[----:B------:R-:W-:-:S03]  /*1c20*/  UMOV UR17, UR13 ;  /* 0x0000000d00117c82 */ /* 0x000fc60008000000 */
[----:B------:R4:W-:Y:S01]  /*1c30*/  UTMALDG.3D.2CTA [UR8], [UR26], desc[UR18] ;  /* 0x000012081a0075b4 */ /* 0x0009e20008211000 */
[----:B--2---:R-:W-:Y:S01]  /*1c40*/  UIADD3 UR34, UPT, UPT, UR34, 0x20, URZ ;  /* 0x0000002022227890 */ /* 0x004fe2000fffe0ff */
[----:B------:R-:W-:Y:S11]  /*1c50*/  BRA.U UP2, `(.L_x_31) ;  /* 0xfffffffd024c7547 */ /* 0x000ff6000b83ffff */
.L_x_25:
[----:B----4-:R-:W-:Y:S01]  /*1c60*/  ULEA UR8, UR13, UR4, 0x3 ;  /* 0x000000040d087291 */ /* 0x010fe2000f8e18ff */
[----:B-1----:R-:W-:Y:S01]  /*1c70*/  SHF.L.U32 R2, R15, 0x1f, RZ ;  /* 0x0000001f0f027819 */ /* 0x002fe200000006ff */
[----:B------:R-:W-:Y:S01]  /*1c80*/  @!P1 SYNCS.ARRIVE.TRANS64.A1T0 RZ, [UR4+0x78], RZ ;  /* 0x000078ffffff99a7 */ /* 0x000fe20008100004 */
[----:B------:R-:W-:-:S06]  /*1c90*/  UISETP.GT.AND UP0, UPT, UR22, UR21, UPT ;  /* 0x000000151600728c */ /* 0x000fcc000bf04270 */
[----:B--2---:R1:W2:Y:S03]  /*1ca0*/  SYNCS.PHASECHK.TRANS64.TRYWAIT P0, [UR8+0x28], R2 ;  /* 0x00002802ff0075a7 */ /* 0x0042a60008001108 */
[----:B------:R-:W-:Y:S05]  /*1cb0*/  BRA.U !UP0, `(.L_x_32) ;  /* 0x0000000108c07547 */ /* 0x000fea000b800000 */
[----:B------:R-:W-:Y:S01]  /*1cc0*/  UIADD3 UR26, UPT, UPT, UR14, UR23, URZ ;  /* 0x000000170e1a7290 */ /* 0x000fe2000fffe0ff */
[----:B------:R-:W-:-:S11]  /*1cd0*/  UMOV UR27, UR13 ;  /* 0x0000000d001b7c82 */ /* 0x000fd60008000000 */
.L_x_38:
[----:B------:R-:W-:Y:S01]  /*1ce0*/  ULEA UR17, UR27, UR4, 0x3 ;  /* 0x000000041b117291 */ /* 0x000fe2000f8e18ff */
[----:B--2---:R-:W-:Y:S01]  /*1cf0*/  @P5 MOV R3, 0x3000 ;  /* 0x0000300000035802 */ /* 0x004fe20000000f00 */
[----:B-12---:R-:W-:Y:S10]  /*1d00*/  @P0 BRA `(.L_x_33) ;  /* 0x00000000000c0947 */ /* 0x006ff40003800000 */
[----:B------:R-:W-:-:S04]  /*1d10*/  SHF.L.U32 R5, R15, 0x1f, RZ ;  /* 0x0000001f0f057819 */ /* 0x000fc800000006ff */
[----:B------:R-:W2:Y:S02]  /*1d20*/  SYNCS.PHASECHK.TRANS64.TRYWAIT P0, [UR17+0x28], R5 ;  /* 0x00002805ff0075a7 */ /* 0x000ea40008001111 */
[----:B--2---:R-:W-:Y:S05]  /*1d30*/  @!P0 BRA `(.L_x_34) ;  /* 0x0000006c00248947 */ /* 0x004fea0003800000 */
.L_x_33:
[----:B------:R2:W-:Y:S01]  /*1d40*/  @P5 SYNCS.ARRIVE.TRANS64 RZ, [UR17], R3 ;  /* 0x00000003ffff59a7 */ /* 0x0005e20008000011 */
[----:B------:R-:W-:-:S04]  /*1d50*/  ULOP3.LUT UR8, UR7, 0x2, URZ, 0xfc, !UPT ;  /* 0x0000000207087892 */ /* 0x000fc8000f8efcff */
[----:B------:R-:W-:-:S09]  /*1d60*/  UISETP.NE.AND UP0, UPT, UR8, 0x2, UPT ;  /* 0x000000020800788c */ /* 0x000fd2000bf05270 */
[----:B------:R-:W-:Y:S05]  /*1d70*/  BRA.U UP0, `(.L_x_35) ;  /* 0x0000000100047547 */ /* 0x000fea000b800000 */
[----:B------:R-:W-:Y:S05]  /*1d80*/  BPT.TRAP 0x1 ;  /* 0x000000040000795c */ /* 0x000fea0000300000 */
.L_x_35:
[----:B------:R-:W-:Y:S04]  /*1d90*/  BSSY.RECONVERGENT B0, `(.L_x_36) ;  /* 0x0000003000007945 */ /* 0x000fe80003800200 */
[----:B------:R-:W-:Y:S05]  /*1da0*/  @!P4 BRA `(.L_x_37) ;  /* 0x000000000004c947 */ /* 0x000fea0003800000 */
[----:B------:R-:W-:Y:S05]  /*1db0*/  BPT.TRAP 0x1 ;  /* 0x000000040000795c */ /* 0x000fea0000300000 */
.L_x_37:
[----:B------:R-:W-:Y:S05]  /*1dc0*/  BSYNC.RECONVERGENT B0 ;  /* 0x0000000000007941 */ /* 0x000fea0003800200 */
.L_x_36:
        /* <DEDUP_REMOVED lines=9> */
[----:B------:R-:W-:Y:S02]  /*1e60*/  USHF.L.U32 UR18, UR23, 0x5, URZ ;  /* 0x0000000517127899 */ /* 0x000fe400080006ff */
[----:B------:R-:W-:Y:S01]  /*1e70*/  ULOP3.LUT UR17, UR17, 0xfefffff8, URZ, 0xc0, !UPT ;  /* 0xfefffff811117892 */ /* 0x000fe2000f8ec0ff */
[----:B-1----:R-:W-:Y:S01]  /*1e80*/  SHF.L.U32 R2, R15, 0x1f, RZ ;  /* 0x0000001f0f027819 */ /* 0x002fe200000006ff */
[----:B------:R-:W-:Y:S02]  /*1e90*/  UIADD3 UR16, UPT, UPT, UR16, 0x8400, URZ ;  /* 0x0000840010107890 */ /* 0x000fe4000fffe0ff */
[----:B------:R-:W-:Y:S01]  /*1ea0*/  UIADD3.X UR33, UPT, UPT, URZ, UR25, URZ, UP1, !UPT ;  /* 0x00000019ff217290 */ /* 0x000fe20008ffe4ff */
[----:B------:R4:W1:Y:S01]  /*1eb0*/  SYNCS.PHASECHK.TRANS64.TRYWAIT P0, [UR8+0x28], R2 ;  /* 0x00002802ff0075a7 */ /* 0x0008620008001108 */
[----:B------:R-:W-:-:S02]  /*1ec0*/  ULEA UR8, UR27, UR4, 0xb ;  /* 0x000000041b087291 */ /* 0x000fc4000f8e58ff */
[----:B------:R-:W-:Y:S02]  /*1ed0*/  UIADD3.X UR31, UPT, UPT, URZ, UR25, URZ, UP0, !UPT ;  /* 0x00000019ff1f7290 */ /* 0x000fe400087fe4ff */
[----:B------:R-:W-:Y:S01]  /*1ee0*/  UIADD3 UR8, UPT, UPT, UR8, 0xd400, URZ ;  /* 0x0000d40008087890 */ /* 0x000fe2000fffe0ff */
[----:B------:R-:W-:Y:S01]  /*1ef0*/  UMOV UR28, 0x0 ;  /* 0x00000000001c7882 */ /* 0x000fe20000000000 */
[----:B------:R-:W-:Y:S01]  /*1f00*/  UMOV UR29, 0x10000000 ;  /* 0x10000000001d7882 */ /* 0x000fe20000000000 */
[----:B------:R-:W-:Y:S01]  /*1f10*/  UMOV UR19, UR35 ;  /* 0x0000002300137c82 */ /* 0x000fe20008000000 */
[----:B------:R-:W-:Y:S01]  /*1f20*/  UMOV UR20, UR36 ;  /* 0x0000002400147c82 */ /* 0x000fe20008000000 */
[----:B------:R-:W-:Y:S01]  /*1f30*/  UMOV UR12, UR36 ;  /* 0x00000024000c7c82 */ /* 0x000fe20008000000 */
[----:B------:R-:W-:Y:S01]  /*1f40*/  UMOV UR9, UR17 ;  /* 0x0000001100097c82 */ /* 0x000fe20008000000 */
[----:B------:R-:W-:Y:S01]  /*1f50*/  UMOV UR10, UR18 ;  /* 0x00000012000a7c82 */ /* 0x000fe20008000000 */
[----:B------:R4:W-:Y:S01]  /*1f60*/  UTMALDG.3D.2CTA [UR16], [UR32], desc[UR28] ;  /* 0x00001c10200075b4 */ /* 0x0009e20008211000 */
[----:B------:R-:W-:Y:S01]  /*1f70*/  UIADD3 UR23, UPT, UPT, UR23, 0x1, URZ ;  /* 0x0000000117177890 */ /* 0x000fe2000fffe0ff */
[----:B------:R-:W-:-:S03]  /*1f80*/  UMOV UR27, UR13 ;  /* 0x0000000d001b7c82 */ /* 0x000fc60008000000 */
[----:B------:R-:W-:Y:S01]  /*1f90*/  UISETP.NE.AND UP0, UPT, UR23, UR26, UPT ;  /* 0x0000001a1700728c */ /* 0x000fe2000bf05270 */
[----:B------:R4:W-:Y:S08]  /*1fa0*/  UTMALDG.3D.2CTA [UR8], [UR30], desc[UR28] ;  /* 0x00001c081e0075b4 */ /* 0x0009f00008211000 */
[----:B----4-:R-:W-:Y:S05]  /*1fb0*/  BRA.U UP0, `(.L_x_38) ;  /* 0xfffffffd00487547 */ /* 0x010fea000b83ffff */
.L_x_32:
[C---:B-1----:R-:W-:Y:S01]  /*1fc0*/  LEA R2, R14.reuse, UR4, 0x3 ;  /* 0x000000040e027c11 */ /* 0x042fe2000f8e18ff */
[----:B------:R-:W-:Y:S01]  /*1fd0*/  NOP ;  /* 0x0000000000007918 */ /* 0x000fe20000000000 */
[----:B--2---:R-:W-:Y:S02]  /*1fe0*/  SHF.L.U32 R3, R13, 0x1f, RZ ;  /* 0x0000001f0d037819 */ /* 0x004fe400000006ff */
[----:B------:R-:W-:Y:S02]  /*1ff0*/  LEA R4, R14, UR4, 0x4 ;  /* 0x000000040e047c11 */ /* 0x000fe4000f8e20ff */
[----:B------:R-:W1:Y:S02]  /*2000*/  SYNCS.PHASECHK.TRANS64.TRYWAIT P0, [R2+URZ+0x80], R3 ;  /* 0x00008003020075a7 */ /* 0x000e6400080011ff */
[----:B-1----:R-:W-:Y:S05]  /*2010*/  @!P0 BRA `(.L_x_39) ;  /* 0x0000006800848947 */ /* 0x002fea0003800000 */
.L_x_128:
[----:B------:R-:W2:Y:S01]  /*2020*/  LDS.128 R4, [R4+0x110] ;  /* 0x0001100004047984 */ /* 0x000ea20000000c00 */
[----:B------:R-:W-:Y:S01]  /*2030*/  ISETP.GE.AND P0, PT, R72, 0x1, PT ;  /* 0x000000014800780c */ /* 0x000fe20003f06270 */
[----:B-1----:R-:W-:Y:S01]  /*2040*/  VIADD R2, R2, 0x90 ;  /* 0x0000009002027836 */ /* 0x002fe20000000000 */
[----:B------:R-:W-:Y:S01]  /*2050*/  @!PT LDS RZ, [RZ] ;  /* 0x00000000fffff984 */ /* 0x000fe20000000800 */
[----:B------:R-:W-:Y:S01]  /*2060*/  @!PT LDS RZ, [RZ] ;  /* 0x00000000fffff984 */ /* 0x000fe20000000800 */
[----:B------:R-:W-:Y:S01]  /*2070*/  @!PT LDS RZ, [RZ] ;  /* 0x00000000fffff984 */ /* 0x000fe20000000800 */
[----:B------:R-:W-:Y:S01]  /*2080*/  @!PT LDS RZ, [RZ] ;  /* 0x00000000fffff984 */ /* 0x000fe20000000800 */
[----:B------:R1:W-:Y:S06]  /*2090*/  MEMBAR.ALL.CTA ;  /* 0x0000000000007992 */ /* 0x0003ec0000008000 */
[----:B-1----:R-:W1:Y:S01]  /*20a0*/  FENCE.VIEW.ASYNC.S ;  /* 0x00000000000073c6 */ /* 0x002e620000000000 */
[----:B------:R-:W-:-:S04]  /*20b0*/  PRMT R2, RZ, 0x654, R2 ;  /* 0x00000654ff027816 */ /* 0x000fc80000000002 */
[----:B-1----:R1:W-:Y:S01]  /*20c0*/  SYNCS.ARRIVE.TRANS64.RED.A1T0 RZ, [R2+URZ], RZ ;  /* 0x000000ff02ff79a7 */ /* 0x0023e200081004ff */
[----:B--2---:R-:W-:-:S13]  /*20d0*/  LOP3.LUT P2, RZ, R6, 0x1, RZ, 0xc0, !PT ;  /* 0x0000000106ff7812 */ /* 0x004fda000784c0ff */
[----:B------:R-:W-:Y:S01]  /*20e0*/  @P2 SHF.R.U32.HI R3, RZ, 0x10, R5 ;  /* 0x00000010ff032819 */ /* 0x000fe20000011605 */
[----:B------:R-:W-:Y:S01]  /*20f0*/  VOTEU.ANY UP0, P2 ;  /* 0x0000000000ff7886 */ /* 0x000fe20001000100 */
[----:B------:R-:W-:Y:S02]  /*2100*/  @P2 MOV R11, R4 ;  /* 0x00000004000b2202 */ /* 0x000fe40000000f00 */
[----:B------:R-:W-:Y:S02]  /*2110*/  @P2 R2UR.BROADCAST UR8, R3 ;  /* 0x00000000030822ca */ /* 0x000fe400008e0000 */
[----:B------:R-:W-:-:S11]  /*2120*/  @P2 LOP3.LUT R8, R5, 0xffff, RZ, 0xc0, !PT ;  /* 0x0000ffff05082812 */ /* 0x000fd600078ec0ff */
[----:B------:R-:W-:Y:S01]  /*2130*/  @UP0 UMOV UR36, UR8 ;  /* 0x0000000800240c82 */ /* 0x000fe20008000000 */
[----:B-1----:R-:W-:Y:S05]  /*2140*/  @!P0 BRA `(.L_x_40) ;  /* 0x0000000000b88947 */ /* 0x002fea0003800000 */
[----:B------:R-:W3:Y:S01]  /*2150*/  LDC.64 R4, c[0x0][0xb18] ;  /* 0x0002c600ff047b82 */ /* 0x000ee20000000a00 */
[----:B------:R-:W-:-:S07]  /*2160*/  ISETP.NE.AND P3, PT, R72, 0x1, PT ;  /* 0x000000014800780c */ /* 0x000fce0003f65270 */
[----:B------:R-:W1:Y:S08]  /*2170*/  LDC.64 R6, c[0x0][0xb10] ;  /* 0x0002c400ff067b82 */ /* 0x000e700000000a00 */
[----:B------:R-:W2:Y:S08]  /*2180*/  LDC R18, c[0x0][0xb20] ;  /* 0x0002c800ff127b82 */ /* 0x000eb00000000800 */
[----:B------:R-:W4:Y:S01]  /*2190*/  LDC R20, c[0x0][0xb0c] ;  /* 0x0002c300ff147b82 */ /* 0x000f220000000800 */
[----:B---3--:R-:W-:Y:S01]  /*21a0*/  IMAD.HI.U32 R19, R0, R5, RZ ;  /* 0x0000000500137227 */ /* 0x008fe200078e00ff */
[----:B------:R-:W-:-:S03]  /*21b0*/  ISETP.NE.AND P0, PT, R4, 0x1, PT ;  /* 0x000000010400780c */ /* 0x000fc60003f05270 */
[----:B------:R-:W-:-:S03]  /*21c0*/  IMAD.HI.U32 R5, R8, R5, RZ ;  /* 0x0000000508057227 */ /* 0x000fc600078e00ff */
[----:B------:R-:W3:Y:S01]  /*21d0*/  LDC.64 R2, c[0x0][0xb28] ;  /* 0x0002ca00ff027b82 */ /* 0x000ee20000000a00 */
[----:B-1----:R-:W-:-:S04]  /*21e0*/  IMAD.HI.U32 R22, R9, R6, RZ ;  /* 0x0000000609167227 */ /* 0x002fc800078e00ff */
[----:B------:R-:W-:Y:S01]  /*21f0*/  IMAD.HI.U32 R24, R11, R6, RZ ;  /* 0x000000060b187227 */ /* 0x000fe200078e00ff */
[----:B------:R-:W-:Y:S02]  /*2200*/  SHF.R.U32.HI R22, RZ, R7, R22 ;  /* 0x00000007ff167219 */ /* 0x000fe40000011616 */
[-C--:B--2---:R-:W-:Y:S02]  /*2210*/  SHF.R.U32.HI R19, RZ, R18.reuse, R19 ;  /* 0x00000012ff137219 */ /* 0x084fe40000011613 */
[----:B------:R-:W-:Y:S02]  /*2220*/  SHF.R.U32.HI R5, RZ, R18, R5 ;  /* 0x00000012ff057219 */ /* 0x000fe40000011605 */
[----:B------:R-:W-:Y:S02]  /*2230*/  SEL R19, R0, R19, !P0 ;  /* 0x0000001300137207 */ /* 0x000fe40004000000 */
[----:B------:R-:W-:Y:S02]  /*2240*/  SHF.R.U32.HI R24, RZ, R7, R24 ;  /* 0x00000007ff187219 */ /* 0x000fe40000011618 */
[----:B----4-:R-:W-:-:S02]  /*2250*/  ISETP.NE.AND P1, PT, R20, 0x1, PT ;  /* 0x000000011400780c */ /* 0x010fc40003f25270 */
[----:B------:R-:W-:Y:S02]  /*2260*/  SEL R5, R8, R5, !P0 ;  /* 0x0000000508057207 */ /* 0x000fe40004000000 */
[----:B------:R-:W-:Y:S02]  /*2270*/  SEL R21, R9, R22, !P1 ;  /* 0x0000001609157207 */ /* 0x000fe40004800000 */
[----:B------:R-:W-:Y:S01]  /*2280*/  SEL R7, R11, R24, !P1 ;  /* 0x000000180b077207 */ /* 0x000fe20004800000 */
[----:B---3--:R-:W-:-:S04]  /*2290*/  IMAD.HI.U32 R22, R19, R2, RZ ;  /* 0x0000000213167227 */ /* 0x008fc800078e00ff */
[----:B------:R-:W-:Y:S01]  /*22a0*/  IMAD.HI.U32 R6, R21, R2, RZ ;  /* 0x0000000215067227 */ /* 0x000fe200078e00ff */
[----:B------:R-:W-:-:S04]  /*22b0*/  @P3 SHF.R.U32.HI R19, RZ, R3, R22 ;  /* 0x00000003ff133219 */ /* 0x000fc80000011616 */
[----:B------:R-:W-:Y:S01]  /*22c0*/  @P3 SHF.R.U32.HI R21, RZ, R3, R6 ;  /* 0x00000003ff153219 */ /* 0x000fe20000011606 */
[----:B------:R-:W-:-:S04]  /*22d0*/  IMAD R19, R72, R19, RZ ;  /* 0x0000001348137224 */ /* 0x000fc800078e02ff */
[----:B------:R-:W-:Y:S01]  /*22e0*/  IMAD R6, R72, R21, RZ ;  /* 0x0000001548067224 */ /* 0x000fe200078e02ff */
[C---:B------:R-:W-:Y:S02]  /*22f0*/  ISETP.GE.AND P0, PT, R5.reuse, R19, PT ;  /* 0x000000130500720c */ /* 0x040fe40003f06270 */
[----:B------:R-:W-:Y:S02]  /*2300*/  IADD3 R19, PT, PT, -R5, RZ, RZ ;  /* 0x000000ff05137210 */ /* 0x000fe40007ffe1ff */
[----:B------:R-:W-:Y:S01]  /*2310*/  ISETP.GE.OR P0, PT, R7, R6, P0 ;  /* 0x000000060700720c */ /* 0x000fe20000706670 */
[----:B------:R-:W-:-:S04]  /*2320*/  IMAD.HI.U32 R6, R5, R2, RZ ;  /* 0x0000000205067227 */ /* 0x000fc800078e00ff */
[----:B------:R-:W-:Y:S01]  /*2330*/  IMAD R8, R4, R19, R8 ;  /* 0x0000001304087224 */ /* 0x000fe200078e0208 */
[----:B------:R-:W-:-:S04]  /*2340*/  SHF.R.U32.HI R6, RZ, R3, R6 ;  /* 0x00000003ff067219 */ /* 0x000fc80000011606 */
[----:B------:R-:W-:-:S03]  /*2350*/  SEL R6, R5, R6, !P3 ;  /* 0x0000000605067207 */ /* 0x000fc60005800000 */
[----:B------:R-:W-:-:S04]  /*2360*/  @!P0 IMAD.HI.U32 R18, R7, R2, RZ ;  /* 0x0000000207128227 */ /* 0x000fc800078e00ff */
[----:B------:R-:W-:Y:S01]  /*2370*/  IMAD.MOV R2, RZ, RZ, -R6 ;  /* 0x000000ffff027224 */ /* 0x000fe200078e0a06 */
[----:B------:R-:W-:-:S03]  /*2380*/  @!P0 SHF.R.U32.HI R18, RZ, R3, R18 ;  /* 0x00000003ff128219 */ /* 0x000fc60000011612 */
[----:B------:R-:W-:Y:S01]  /*2390*/  IMAD R2, R72, R2, R5 ;  /* 0x0000000248027224 */ /* 0x000fe200078e0205 */
        /* <DEDUP_REMOVED lines=9> */
.L_x_40:
[----:B------:R-:W1:Y:S02]  /*2430*/  LDCU UR8, c[0x0][0xb30] ;  /* 0x00016600ff0877ac */ /* 0x000e640008000800 */
[----:B-1----:R-:W-:-:S09]  /*2440*/  UISETP.NE.AND UP0, UPT, UR8, 0x1, UPT ;  /* 0x000000010800788c */ /* 0x002fd2000bf05270 */
[----:B------:R-:W-:Y:S05]  /*2450*/  BRA.U UP0, `(.L_x_41) ;  /* 0x0000000100407547 */ /* 0x000fea000b800000 */
[----:B------:R-:W1:Y:S08]  /*2460*/  LDC.64 R4, c[0x0][0xb10] ;  /* 0x0002c400ff047b82 */ /* 0x000e700000000a00 */
[----:B------:R-:W2:Y:S08]  /*2470*/  LDC.64 R2, c[0x0][0xb18] ;  /* 0x0002c600ff027b82 */ /* 0x000eb00000000a00 */
[----:B------:R-:W4:Y:S08]  /*2480*/  LDC R6, c[0x0][0xb20] ;  /* 0x0002c800ff067b82 */ /* 0x000f300000000800 */
[----:B------:R-:W3:Y:S01]  /*2490*/  LDC R18, c[0x0][0xb0c] ;  /* 0x0002c300ff127b82 */ /* 0x000ee20000000800 */
[----:B-1----:R-:W-:-:S05]  /*24a0*/  IMAD.HI.U32 R4, R11, R4, RZ ;  /* 0x000000040b047227 */ /* 0x002fca00078e00ff */
[----:B------:R-:W-:Y:S01]  /*24b0*/  SHF.R.U32.HI R4, RZ, R5, R4 ;  /* 0x00000005ff047219 */ /* 0x000fe20000011604 */
[----:B--2---:R-:W-:Y:S01]  /*24c0*/  IMAD.HI.U32 R3, R8, R3, RZ ;  /* 0x0000000308037227 */ /* 0x004fe200078e00ff */
[----:B------:R-:W-:-:S04]  /*24d0*/  ISETP.NE.AND P0, PT, R2, 0x1, PT ;  /* 0x000000010200780c */ /* 0x000fc80003f05270 */
[----:B----4-:R-:W-:-:S04]  /*24e0*/  SHF.R.U32.HI R3, RZ, R6, R3 ;  /* 0x00000006ff037219 */ /* 0x010fc80000011603 */
[----:B------:R-:W-:Y:S02]  /*24f0*/  SEL R3, R8, R3, !P0 ;  /* 0x0000000308037207 */ /* 0x000fe40004000000 */
[----:B---3--:R-:W-:-:S04]  /*2500*/  ISETP.NE.AND P1, PT, R18, 0x1, PT ;  /* 0x000000011200780c */ /* 0x008fc80003f25270 */
[----:B------:R-:W-:-:S05]  /*2510*/  SEL R4, R11, R4, !P1 ;  /* 0x000000040b047207 */ /* 0x000fca0004800000 */
[----:B------:R-:W-:Y:S02]  /*2520*/  IMAD.IADD R5, R3, 0x1, -R4 ;  /* 0x0000000103057824 */ /* 0x000fe400078e0a04 */
[----:B------:R-:W-:Y:S02]  /*2530*/  IMAD.IADD R3, R4, 0x1, -R3 ;  /* 0x0000000104037824 */ /* 0x000fe400078e0a03 */
[----:B------:R-:W-:Y:S02]  /*2540*/  IMAD R11, R5, R18, R11 ;  /* 0x00000012050b7224 */ /* 0x000fe400078e020b */
[----:B------:R-:W-:-:S07]  /*2550*/  IMAD R8, R3, R2, R8 ;  /* 0x0000000203087224 */ /* 0x000fce00078e0208 */
.L_x_41:
[----:B------:R-:W-:Y:S01]  /*2560*/  VIADD R14, R14, 0x1 ;  /* 0x000000010e0e7836 */ /* 0x000fe20000000000 */
[----:B------:R-:W-:Y:S01]  /*2570*/  PLOP3.LUT P1, PT, PT, PT, PT, 0x80, 0x8 ;  /* 0x000000000008781c */ /* 0x000fe20003f2f070 */
[----:B------:R-:W-:Y:S02]  /*2580*/  IMAD.IADD R21, R11, 0x1, R170 ;  /* 0x000000010b157824 */ /* 0x000fe400078e02aa */
[----:B------:R-:W-:Y:S01]  /*2590*/  IMAD.IADD R20, R8, 0x1, R147 ;  /* 0x0000000108147824 */ /* 0x000fe200078e0293 */
[----:B------:R-:W-:-:S04]  /*25a0*/  ISETP.NE.AND P0, PT, R14, 0x2, PT ;  /* 0x000000020e00780c */ /* 0x000fc80003f05270 */
[----:B------:R-:W-:Y:S02]  /*25b0*/  SEL R2, RZ, 0x1, P0 ;  /* 0x00000001ff027807 */ /* 0x000fe40000000000 */
[----:B------:R-:W-:Y:S02]  /*25c0*/  SEL R14, R14, RZ, P0 ;  /* 0x000000ff0e0e7207 */ /* 0x000fe40000000000 */
[----:B------:R-:W-:Y:S01]  /*25d0*/  LOP3.LUT R13, R13, R2, RZ, 0x3c, !PT ;  /* 0x000000020d0d7212 */ /* 0x000fe200078e3cff */
[----:B------:R-:W-:Y:S06]  /*25e0*/  @P2 BRA `(.L_x_42) ;  /* 0xfffffff000582947 */ /* 0x000fec000383ffff */
[----:B------:R-:W-:Y:S01]  /*25f0*/  UIADD3 UR4, UPT, UPT, UR4, 0x28, URZ ;  /* 0x0000002804047890 */ /* 0x000fe2000fffe0ff */
[----:B------:R-:W-:-:S03]  /*2600*/  SHF.L.U32 R3, R15, 0x1f, RZ ;  /* 0x0000001f0f037819 */ /* 0x000fc600000006ff */
[----:B------:R-:W-:-:S09]  /*2610*/  ULEA UR5, UR13, UR4, 0x3 ;  /* 0x000000040d057291 */ /* 0x000fd2000f8e18ff */
[----:B------:R-:W1:Y:S02]  /*2620*/  SYNCS.PHASECHK.TRANS64.TRYWAIT P0, [UR5], R3 ;  /* 0x00000003ff0075a7 */ /* 0x000e640008001105 */
[----:B-1----:R-:W-:Y:S05]  /*2630*/  @!P0 BRA `(.L_x_43) ;  /* 0x0000006400108947 */ /* 0x002fea0003800000 */
.L_x_130:
[----:B------:R-:W-:-:S04]  /*2640*/  UIADD3 UR6, UPT, UPT, UR13, 0x1, URZ ;  /* 0x000000010d067890 */ /* 0x000fc8000fffe0ff */
[----:B------:R-:W-:-:S04]  /*2650*/  UISETP.NE.AND UP0, UPT, UR6, 0x5, UPT ;  /* 0x000000050600788c */ /* 0x000fc8000bf05270 */
[----:B------:R-:W-:Y:S02]  /*2660*/  USEL UR7, URZ, 0x1, UP0 ;  /* 0x00000001ff077887 */ /* 0x000fe40008000000 */
[----:B------:R-:W-:-:S04]  /*2670*/  USEL UR6, UR6, URZ, UP0 ;  /* 0x000000ff06067287 */ /* 0x000fc80008000000 */
[----:B------:R-:W-:Y:S01]  /*2680*/  ULEA UR5, UR6, UR4, 0x3 ;  /* 0x0000000406057291 */ /* 0x000fe2000f8e18ff */
[----:B------:R-:W-:-:S04]  /*2690*/  LOP3.LUT R2, R15, UR7, RZ, 0x3c, !PT ;  /* 0x000000070f027c12 */ /* 0x000fc8000f8e3cff */
[----:B-1----:R-:W-:-:S04]  /*26a0*/  SHF.L.U32 R3, R2, 0x1f, RZ ;  /* 0x0000001f02037819 */ /* 0x002fc800000006ff */
[----:B------:R-:W1:Y:S02]  /*26b0*/  SYNCS.PHASECHK.TRANS64.TRYWAIT P0, [UR5], R3 ;  /* 0x00000003ff0075a7 */ /* 0x000e640008001105 */
[----:B-1----:R-:W-:Y:S05]  /*26c0*/  @!P0 BRA `(.L_x_44) ;  /* 0x0000006400048947 */ /* 0x002fea0003800000 */
.L_x_132:
        /* <DEDUP_REMOVED lines=9> */
.L_x_134:
        /* <DEDUP_REMOVED lines=9> */
.L_x_136:
[----:B------:R-:W-:-:S04]  /*27f0*/  UIADD3 UR6, UPT, UPT, UR6, 0x1, URZ ;  /* 0x0000000106067890 */ /* 0x000fc8000fffe0ff */
[----:B------:R-:W-:-:S04]  /*2800*/  UISETP.NE.AND UP0, UPT, UR6, 0x5, UPT ;  /* 0x000000050600788c */ /* 0x000fc8000bf05270 */
[----:B------:R-:W-:Y:S02]  /*2810*/  USEL UR5, URZ, 0x1, UP0 ;  /* 0x00000001ff057887 */ /* 0x000fe40008000000 */
[----:B------:R-:W-:-:S04]  /*2820*/  USEL UR6, UR6, URZ, UP0 ;  /* 0x000000ff06067287 */ /* 0x000fc80008000000 */
[----:B------:R-:W-:Y:S01]  /*2830*/  ULEA UR6, UR6, UR4, 0x3 ;  /* 0x0000000406067291 */ /* 0x000fe2000f8e18ff */
[----:B-1----:R-:W-:-:S04]  /*2840*/  LOP3.LUT R3, R2, UR5, RZ, 0x3c, !PT ;  /* 0x0000000502037c12 */ /* 0x002fc8000f8e3cff */
[----:B------:R-:W-:Y:S01]  /*2850*/  SHF.L.U32 R3, R3, 0x1f, RZ ;  /* 0x0000001f03037819 */ /* 0x000fe200000006ff */
[----:B---3--:R-:W-:-:S07]  /*2860*/  IMAD.U32 R0, RZ, RZ, UR6 ;  /* 0x00000006ff007e24 */ /* 0x008fce000f8e00ff */
.L_x_47:
[----:B-1----:R1:W2:Y:S02]  /*2870*/  SYNCS.PHASECHK.TRANS64.TRYWAIT P0, [R0+URZ], R3 ;  /* 0x00000003000075a7 */ /* 0x0022a400080011ff */
[----:B--2---:R-:W-:Y:S05]  /*2880*/  @!P0 NANOSLEEP.SYNCS 0x989680 ;  /* 0x009896800000895d */ /* 0x004fea0003900000 */
[----:B------:R-:W2:Y:S02]  /*2890*/  @!P0 SYNCS.PHASECHK.TRANS64 P0, [R0+URZ], R3 ;  /* 0x00000003000085a7 */ /* 0x000ea400080010ff */
[----:B--2---:R-:W-:Y:S05]  /*28a0*/  @P0 EXIT ;  /* 0x000000000000094d */ /* 0x004fea0003800000 */
[----:B------:R-:W-:Y:S05]  /*28b0*/  BRA `(.L_x_47) ;  /* 0xfffffffc00ec7947 */ /* 0x000fea000383ffff */
.L_x_22:
[----:B------:R-:W-:-:S04]  /*28c0*/  UISETP.NE.AND UP1, UPT, UR37, URZ, UPT ;  /* 0x000000ff2500728c */ /* 0x000fc8000bf25270 */
[----:B------:R-:W-:-:S09]  /*28d0*/  UISETP.NE.OR UP1, UPT, UR10, 0x1, UP1 ;  /* 0x000000010a00788c */ /* 0x000fd20008f25670 */
[----:B------:R-:W-:Y:S05]  /*28e0*/  BRA.U UP1, `(.L_x_48) ;  /* 0x00000005014c7547 */ /* 0x000fea000b800000 */
[----:B------:R-:W-:Y:S01]  /*28f0*/  HFMA2 R11, -RZ, RZ, 0, 0 ;  /* 0x00000000ff0b7431 */ /* 0x000fe200000001ff */
[----:B------:R-:W-:Y:S01]  /*2900*/  ISETP.GE.U32.AND P2, PT, R10, 0x2, PT ;  /* 0x000000020a00780c */ /* 0x000fe20003f46070 */
[----:B------:R-:W-:Y:S01]  /*2910*/  IMAD.MOV.U32 R12, RZ, RZ, 0x1 ;  /* 0x00000001ff0c7424 */ /* 0x000fe200078e00ff */
[----:B------:R-:W-:Y:S01]  /*2920*/  CS2R R8, SRZ ;  /* 0x0000000000087805 */ /* 0x000fe2000001ff00 */
[----:B------:R-:W-:Y:S01]  /*2930*/  IMAD.MOV.U32 R3, RZ, RZ, RZ ;  /* 0x000000ffff037224 */ /* 0x000fe200078e00ff */
[----:B------:R-:W-:Y:S01]  /*2940*/  UMOV UR4, 0x400 ;  /* 0x0000040000047882 */ /* 0x000fe20000000000 */
[----:B------:R-:W-:Y:S01]  /*2950*/  UMOV UR6, URZ ;  /* 0x000000ff00067c82 */ /* 0x000fe20008000000 */
[----:B------:R-:W-:-:S12]  /*2960*/  ULEA UR37, UR37, UR4, 0x18 ;  /* 0x0000000425257291 */ /* 0x000fd8000f8ec0ff */
.L_x_52:
[----:B------:R-:W-:Y:S02]  /*2970*/  LEA R0, R3, UR37, 0x3 ;  /* 0x0000002503007c11 */ /* 0x000fe4000f8e18ff */
[----:B------:R-:W-:-:S03]  /*2980*/  SHF.L.U32 R5, R8, 0x1f, RZ ;  /* 0x0000001f08057819 */ /* 0x000fc600000006ff */
[----:B------:R-:W-:Y:S01]  /*2990*/  VIADD R4, R0, 0xf0 ;  /* 0x000000f000047836 */ /* 0x000fe20000000000 */
[----:B------:R-:W1:Y:S02]  /*29a0*/  SYNCS.PHASECHK.TRANS64.TRYWAIT P0, [R0+URZ+0xe0], R5 ;  /* 0x0000e005000075a7 */ /* 0x000e6400080011ff */
[----:B-1----:R-:W-:Y:S05]  /*29b0*/  @!P0 BRA `(.L_x_49) ;  /* 0x0000006000908947 */ /* 0x002fea0003800000 */
.L_x_137:
[----:B------:R-:W-:Y:S01]  /*29c0*/  ULEA UR5, UR6, UR37, 0x3 ;  /* 0x0000002506057291 */ /* 0x000fe2000f8e18ff */
[----:B------:R-:W-:Y:S01]  /*29d0*/  PRMT R4, RZ, 0x654, R4 ;  /* 0x00000654ff047816 */ /* 0x000fe20000000004 */
[----:B-1----:R-:W-:Y:S01]  /*29e0*/  @!P2 IMAD.MOV.U32 R5, RZ, RZ, 0x10 ;  /* 0x00000010ff05a424 */ /* 0x002fe200078e00ff */
[----:B------:R-:W-:Y:S01]  /*29f0*/  SHF.L.U32 R7, R12, 0x1f, RZ ;  /* 0x0000001f0c077819 */ /* 0x000fe200000006ff */
[----:B------:R-:W-:Y:S01]  /*2a00*/  UIADD3 UR4, UPT, UPT, UR5, 0x80, URZ ;  /* 0x0000008005047890 */ /* 0x000fe2000fffe0ff */
[----:B------:R1:W-:Y:S05]  /*2a10*/  SYNCS.ARRIVE.TRANS64.RED.A1T0 RZ, [R4+URZ], RZ ;  /* 0x000000ff04ff79a7 */ /* 0x0003ea00081004ff */
[----:B------:R-:W-:Y:S01]  /*2a20*/  IMAD.U32 R13, RZ, RZ, UR4 ;  /* 0x00000004ff0d7e24 */ /* 0x000fe2000f8e00ff */
[----:B------:R-:W2:Y:S04]  /*2a30*/  SYNCS.PHASECHK.TRANS64.TRYWAIT P0, [UR5+0x90], R7 ;  /* 0x00009007ff0075a7 */ /* 0x000ea80008001105 */
[----:B------:R-:W-:Y:S01]  /*2a40*/  PRMT R13, R10, 0x654, R13 ;  /* 0x000006540a0d7816 */ /* 0x000fe2000000000d */
[----:B-12---:R-:W-:Y:S06]  /*2a50*/  @!P0 BRA `(.L_x_50) ;  /* 0x00000060007c8947 */ /* 0x006fec0003800000 */
.L_x_139:
[----:B------:R-:W-:Y:S01]  /*2a60*/  ULEA UR4, UR6, UR37, 0x4 ;  /* 0x0000002506047291 */ /* 0x000fe2000f8e20ff */
[----:B------:R-:W-:Y:S01]  /*2a70*/  SEL R2, R13, R2, !P2 ;  /* 0x000000020d027207 */ /* 0x000fe20005000000 */
[----:B------:R-:W-:Y:S01]  /*2a80*/  UIADD3 UR5, UPT, UPT, UR5, 0x80, URZ ;  /* 0x0000008005057890 */ /* 0x000fe2000fffe0ff */
[----:B-1----:R-:W-:Y:S01]  /*2a90*/  LEA R0, R11, UR37, 0x3 ;  /* 0x000000250b007c11 */ /* 0x002fe2000f8e18ff */
[----:B------:R-:W-:Y:S01]  /*2aa0*/  UIADD3 UR4, UPT, UPT, UR4, 0x110, URZ ;  /* 0x0000011004047890 */ /* 0x000fe2000fffe0ff */
[----:B------:R1:W-:Y:S01]  /*2ab0*/  @!P2 SYNCS.ARRIVE.TRANS64.RED RZ, [R2+URZ], R5 ;  /* 0x0000000502ffa9a7 */ /* 0x0003e200080004ff */
[----:B------:R-:W-:Y:S01]  /*2ac0*/  UIADD3 UR6, UPT, UPT, UR6, 0x1, URZ ;  /* 0x0000000106067890 */ /* 0x000fe2000fffe0ff */
[----:B------:R-:W-:-:S03]  /*2ad0*/  VIADD R3, R3, 0x1 ;  /* 0x0000000103037836 */ /* 0x000fc60000000000 */
[----:B------:R-:W-:Y:S02]  /*2ae0*/  UISETP.NE.AND UP0, UPT, UR6, 0x2, UPT ;  /* 0x000000020600788c */ /* 0x000fe4000bf05270 */
[----:B------:R-:W-:Y:S01]  /*2af0*/  ISETP.NE.AND P0, PT, R3, 0x2, PT ;  /* 0x000000020300780c */ /* 0x000fe20003f05270 */
[----:B------:R-:W-:Y:S06]  /*2b00*/  UGETNEXTWORKID.BROADCAST [UR4], [UR5] ;  /* 0x00000000040073ca */ /* 0x000fec0008000100 */
[----:B------:R-:W-:Y:S02]  /*2b10*/  USEL UR4, URZ, 0x1, UP0 ;  /* 0x00000001ff047887 */ /* 0x000fe40008000000 */
[----:B------:R-:W-:-:S04]  /*2b20*/  USEL UR6, UR6, URZ, UP0 ;  /* 0x000000ff06067287 */ /* 0x000fc80008000000 */
[----:B------:R-:W-:Y:S02]  /*2b30*/  LOP3.LUT R12, R12, UR4, RZ, 0x3c, !PT ;  /* 0x000000040c0c7c12 */ /* 0x000fe4000f8e3cff */
[----:B-1----:R-:W-:-:S04]  /*2b40*/  SHF.L.U32 R5, R9, 0x1f, RZ ;  /* 0x0000001f09057819 */ /* 0x002fc800000006ff */
[----:B------:R-:W1:Y:S02]  /*2b50*/  SYNCS.PHASECHK.TRANS64.TRYWAIT P1, [R0+URZ+0x80], R5 ;  /* 0x00008005000075a7 */ /* 0x000e6400080211ff */
[----:B-1----:R-:W-:Y:S05]  /*2b60*/  @!P1 BRA `(.L_x_51) ;  /* 0x0000006000509947 */ /* 0x002fea0003800000 */
.L_x_140:
[----:B------:R-:W-:Y:S01]  /*2b70*/  LEA R4, R11, UR37, 0x4 ;  /* 0x000000250b047c11 */ /* 0x000fe2000f8e20ff */
[----:B-1----:R-:W-:Y:S01]  /*2b80*/  VIADD R0, R0, 0x90 ;  /* 0x0000009000007836 */ /* 0x002fe20000000000 */
[----:B------:R-:W-:Y:S01]  /*2b90*/  SEL R3, R3, RZ, P0 ;  /* 0x000000ff03037207 */ /* 0x000fe20000000000 */
[----:B------:R-:W-:-:S03]  /*2ba0*/  VIADD R11, R11, 0x1 ;  /* 0x000000010b0b7836 */ /* 0x000fc60000000000 */
[----:B------:R-:W1:Y:S01]  /*2bb0*/  LDS.128 R4, [R4+0x110] ;  /* 0x0001100004047984 */ /* 0x000e620000000c00 */
[----:B------:R-:W-:Y:S02]  /*2bc0*/  PRMT R0, RZ, 0x654, R0 ;  /* 0x00000654ff007816 */ /* 0x000fe40000000000 */
[C---:B------:R-:W-:Y:S01]  /*2bd0*/  ISETP.NE.AND P1, PT, R11.reuse, 0x2, PT ;  /* 0x000000020b00780c */ /* 0x040fe20003f25270 */
[----:B------:R-:W-:Y:S01]  /*2be0*/  @!PT LDS RZ, [RZ] ;  /* 0x00000000fffff984 */ /* 0x000fe20000000800 */
[----:B------:R-:W-:Y:S01]  /*2bf0*/  @!PT LDS RZ, [RZ] ;  /* 0x00000000fffff984 */ /* 0x000fe20000000800 */
[----:B------:R-:W-:Y:S01]  /*2c00*/  @!PT LDS RZ, [RZ] ;  /* 0x00000000fffff984 */ /* 0x000fe20000000800 */
[----:B------:R-:W-:Y:S01]  /*2c10*/  @!PT LDS RZ, [RZ] ;  /* 0x00000000fffff984 */ /* 0x000fe20000000800 */
[----:B------:R2:W-:Y:S06]  /*2c20*/  MEMBAR.ALL.CTA ;  /* 0x0000000000007992 */ /* 0x0005ec0000008000 */
[----:B--2---:R-:W2:Y:S01]  /*2c30*/  FENCE.VIEW.ASYNC.S ;  /* 0x00000000000073c6 */ /* 0x004ea20000000000 */
[----:B------:R-:W-:Y:S01]  /*2c40*/  SEL R11, R11, RZ, P1 ;  /* 0x000000ff0b0b7207 */ /* 0x000fe20000800000 */
[----:B--2---:R2:W-:Y:S01]  /*2c50*/  SYNCS.ARRIVE.TRANS64.RED.A1T0 RZ, [R0+URZ], RZ ;  /* 0x000000ff00ff79a7 */ /* 0x0045e200081004ff */
[----:B-1----:R-:W-:-:S02]  /*2c60*/  LOP3.LUT P3, RZ, R6, 0x1, RZ, 0xc0, !PT ;  /* 0x0000000106ff7812 */ /* 0x002fc4000786c0ff */
[----:B------:R-:W-:-:S04]  /*2c70*/  SEL R5, RZ, 0x1, P0 ;  /* 0x00000001ff057807 */ /* 0x000fc80000000000 */
[----:B------:R-:W-:Y:S02]  /*2c80*/  LOP3.LUT R8, R8, R5, RZ, 0x3c, !PT ;  /* 0x0000000508087212 */ /* 0x000fe400078e3cff */
[----:B--2---:R-:W-:-:S04]  /*2c90*/  SEL R0, RZ, 0x1, P1 ;  /* 0x00000001ff007807 */ /* 0x004fc80000800000 */
[----:B------:R-:W-:Y:S01]  /*2ca0*/  LOP3.LUT R9, R9, R0, RZ, 0x3c, !PT ;  /* 0x0000000009097212 */ /* 0x000fe200078e3cff */
[----:B------:R-:W-:Y:S06]  /*2cb0*/  @P3 BRA `(.L_x_52) ;  /* 0xfffffffc002c3947 */ /* 0x000fec000383ffff */
[----:B------:R-:W-:Y:S01]  /*2cc0*/  ULEA UR5, UR6, UR37, 0x3 ;  /* 0x0000002506057291 */ /* 0x000fe2000f8e18ff */
[----:B------:R-:W-:-:S08]  /*2cd0*/  SHF.L.U32 R3, R12, 0x1f, RZ ;  /* 0x0000001f0c037819 */ /* 0x000fd000000006ff */
[----:B------:R-:W1:Y:S02]  /*2ce0*/  SYNCS.PHASECHK.TRANS64 P0, [UR5+0x90], R3 ;  /* 0x00009003ff0075a7 */ /* 0x000e640008001005 */
[----:B-1----:R-:W-:Y:S05]  /*2cf0*/  @P0 BRA `(.L_x_53) ;  /* 0x0000000000080947 */ /* 0x002fea0003800000 */
[----:B------:R-:W1:Y:S02]  /*2d00*/  SYNCS.PHASECHK.TRANS64.TRYWAIT P0, [UR5+0x90], R3 ;  /* 0x00009003ff0075a7 */ /* 0x000e640008001105 */
[----:B-1----:R-:W-:Y:S05]  /*2d10*/  @!P0 BRA `(.L_x_54) ;  /* 0x0000005c00f88947 */ /* 0x002fea0003800000 */
.L_x_53:
[----:B------:R-:W-:-:S04]  /*2d20*/  UIADD3 UR4, UPT, UPT, UR6, 0x1, URZ ;  /* 0x0000000106047890 */ /* 0x000fc8000fffe0ff */
[----:B------:R-:W-:-:S04]  /*2d30*/  UISETP.NE.AND UP0, UPT, UR4, 0x2, UPT ;  /* 0x000000020400788c */ /* 0x000fc8000bf05270 */
[----:B------:R-:W-:Y:S02]  /*2d40*/  USEL UR7, URZ, 0x1, UP0 ;  /* 0x00000001ff077887 */ /* 0x000fe40008000000 */
[----:B------:R-:W-:-:S04]  /*2d50*/  USEL UR4, UR4, URZ, UP0 ;  /* 0x000000ff04047287 */ /* 0x000fc80008000000 */
[----:B------:R-:W-:Y:S01]  /*2d60*/  ULEA UR4, UR4, UR37, 0x3 ;  /* 0x0000002504047291 */ /* 0x000fe2000f8e18ff */
[----:B-1----:R-:W-:-:S04]  /*2d70*/  LOP3.LUT R3, R12, UR7, RZ, 0x3c, !PT ;  /* 0x000000070c037c12 */ /* 0x002fc8000f8e3cff */
[----:B------:R-:W-:-:S04]  /*2d80*/  SHF.L.U32 R0, R3, 0x1f, RZ ;  /* 0x0000001f03007819 */ /* 0x000fc800000006ff */
[----:B------:R-:W1:Y:S02]  /*2d90*/  SYNCS.PHASECHK.TRANS64 P0, [UR4+0x90], R0 ;  /* 0x00009000ff0075a7 */ /* 0x000e640008001004 */
[----:B-1----:R-:W-:Y:S05]  /*2da0*/  @P0 EXIT ;  /* 0x000000000000094d */ /* 0x002fea0003800000 */
[----:B------:R-:W-:Y:S02]  /*2db0*/  SHF.L.U32 R3, R3, 0x1f, RZ ;  /* 0x0000001f03037819 */ /* 0x000fe400000006ff */
[----:B------:R-:W-:-:S07]  /*2dc0*/  MOV R0, UR4 ;  /* 0x0000000400007c02 */ /* 0x000fce0008000f00 */
.L_x_55:
[----:B-1----:R1:W2:Y:S02]  /*2dd0*/  SYNCS.PHASECHK.TRANS64.TRYWAIT P0, [R0+URZ+0x90], R3 ;  /* 0x00009003000075a7 */ /* 0x0022a400080011ff */
[----:B--2---:R-:W-:Y:S05]  /*2de0*/  @!P0 NANOSLEEP.SYNCS 0x989680 ;  /* 0x009896800000895d */ /* 0x004fea0003900000 */
[----:B------:R-:W2:Y:S02]  /*2df0*/  @!P0 SYNCS.PHASECHK.TRANS64 P0, [R0+URZ+0x90], R3 ;  /* 0x00009003000085a7 */ /* 0x000ea400080010ff */
[----:B--2---:R-:W-:Y:S05]  /*2e00*/  @P0 EXIT ;  /* 0x000000000000094d */ /* 0x004fea0003800000 */
[----:B------:R-:W-:Y:S05]  /*2e10*/  BRA `(.L_x_55) ;  /* 0xfffffffc00ec7947 */ /* 0x000fea000383ffff */
.L_x_48:
[----:B------:R-:W-:Y:S05]  /*2e20*/  BRA.U UP4, `(.L_x_56) ;  /* 0x0000001104847547 */ /* 0x000fea000b800000 */
[----:B------:R-:W-:Y:S01]  /*2e30*/  UMOV UR6, 0x40 ;  /* 0x0000004000067882 */ /* 0x000fe20000000000 */
[----:B------:R-:W-:Y:S01]  /*2e40*/  NOP ;  /* 0x0000000000007918 */ /* 0x000fe20000000000 */
[----:B------:R-:W-:Y:S01]  /*2e50*/  ULEA UR6, UR37, UR6, 0x18 ;  /* 0x0000000625067291 */ /* 0x000fe2000f8ec0ff */
[----:B------:R-:W-:Y:S02]  /*2e60*/  UMOV UR7, 0x400 ;  /* 0x0000040000077882 */ /* 0x000fe40000000000 */
[----:B------:R-:W-:-:S06]  /*2e70*/  ULEA UR37, UR37, UR7, 0x18 ;  /* 0x0000000725257291 */ /* 0x000fcc000f8ec0ff */
[----:B------:R-:W1:Y:S02]  /*2e80*/  LDS.U8 R2, [UR6+0x1c] ;  /* 0x00001c06ff027984 */ /* 0x000e640008000000 */
[----:B-1----:R-:W-:-:S13]  /*2e90*/  ISETP.NE.AND P0, PT, R2, RZ, PT ;  /* 0x000000ff0200720c */ /* 0x002fda0003f05270 */
[----:B------:R-:W-:Y:S05]  /*2ea0*/  @P0 BRA `(.L_x_57) ;  /* 0x0000000400080947 */ /* 0x000fea0003800000 */
[----:B------:R-:W-:Y:S02]  /*2eb0*/  UISETP.NE.U32.AND UP0, UPT, UR5, 0x1, UPT ;  /* 0x000000010500788c */ /* 0x000fe4000bf05070 */
[----:B------:R-:W-:-:S07]  /*2ec0*/  UIADD3 UR8, UPT, UPT, UR6, 0x8, URZ ;  /* 0x0000000806087890 */ /* 0x000fce000fffe0ff */
[----:B------:R-:W-:Y:S05]  /*2ed0*/  BRA.U !UP0, `(.L_x_58) ;  /* 0x00000001089c7547 */ /* 0x000fea000b800000 */
[----:B------:R-:W-:Y:S01]  /*2ee0*/  ELECT P0, URZ, PT ;  /* 0x0000000000ff782f */ /* 0x000fe20003800000 */
[----:B------:R-:W-:-:S12]  /*2ef0*/  BSSY B0, `(.L_x_58) ;  /* 0x0000025000007945 */ /* 0x000fd80003800000 */
[----:B------:R-:W-:Y:S05]  /*2f00*/  @!P0 BRA `(.L_x_59) ;  /* 0x00000000008c8947 */ /* 0x000fea0003800000 */
[----:B------:R-:W-:-:S05]  /*2f10*/  UMOV UR7, 0x10 ;  /* 0x0000001000077882 */ /* 0x000fca0000000000 */
[----:B------:R-:W-:Y:S04]  /*2f20*/  DEPBAR.LE SB1, 0x36 ;  /* 0x00009d800000791a */ /* 0x000fe80000000000 */
[----:B------:R-:W1:Y:S02]  /*2f30*/  UTCATOMSWS.2CTA.FIND_AND_SET.ALIGN UP1, UR7, UR7 ;  /* 0x00000007000775e3 */ /* 0x000e640008220800 */
[----:B-1----:R-:W-:Y:S01]  /*2f40*/  MOV R11, UR7 ;  /* 0x00000007000b7c02 */ /* 0x002fe20008000f00 */
[----:B------:R-:W-:Y:S06]  /*2f50*/  BRA.U UP1, `(.L_x_60) ;  /* 0x0000000101187547 */ /* 0x000fec000b800000 */
.L_x_61:
[----:B------:R-:W-:Y:S05]  /*2f60*/  NANOSLEEP 0x64 ;  /* 0x000000640000795d */ /* 0x000fea0003800000 */
[----:B------:R-:W-:-:S05]  /*2f70*/  UMOV UR7, 0x10 ;  /* 0x0000001000077882 */ /* 0x000fca0000000000 */
[----:B------:R-:W-:Y:S04]  /*2f80*/  DEPBAR.LE SB1, 0x36 ;  /* 0x00009d800000791a */ /* 0x000fe80000000000 */
[----:B------:R-:W1:Y:S02]  /*2f90*/  UTCATOMSWS.2CTA.FIND_AND_SET.ALIGN UP1, UR7, UR7 ;  /* 0x00000007000775e3 */ /* 0x000e640008220800 */
[----:B-1----:R-:W-:Y:S01]  /*2fa0*/  MOV R11, UR7 ;  /* 0x00000007000b7c02 */ /* 0x002fe20008000f00 */
[----:B------:R-:W-:Y:S05]  /*2fb0*/  BRA.U !UP1, `(.L_x_61) ;  /* 0xfffffffd09e87547 */ /* 0x000fea000b83ffff */
.L_x_60:
[----:B------:R-:W1:Y:S01]  /*2fc0*/  LDS R5, [UR6+0x10] ;  /* 0x00001006ff057984 */ /* 0x000e620008000800 */
[----:B------:R-:W-:Y:S01]  /*2fd0*/  IMAD.U32 R3, RZ, RZ, UR37 ;  /* 0x00000025ff037e24 */ /* 0x000fe2000f8e00ff */
[----:B------:R-:W-:-:S03]  /*2fe0*/  MOV R2, UR4 ;  /* 0x0000000400027c02 */ /* 0x000fc60008000f00 */
[----:B------:R-:W-:Y:S01]  /*2ff0*/  VIADD R3, R3, 0x130 ;  /* 0x0000013003037836 */ /* 0x000fe20000000000 */
[----:B-1----:R-:W-:-:S04]  /*3000*/  SHF.L.U32 R5, R5, 0x1f, RZ ;  /* 0x0000001f05057819 */ /* 0x002fc800000006ff */
[----:B------:R-:W1:Y:S02]  /*3010*/  SYNCS.PHASECHK.TRANS64.TRYWAIT P0, [UR6+0x8], R5 ;  /* 0x00000805ff0075a7 */ /* 0x000e640008001106 */
[----:B-1----:R-:W-:Y:S05]  /*3020*/  @P0 BRA `(.L_x_62) ;  /* 0x0000000000080947 */ /* 0x002fea0003800000 */
[----:B------:R-:W1:Y:S02]  /*3030*/  SYNCS.PHASECHK.TRANS64.TRYWAIT P0, [UR6+0x8], R5 ;  /* 0x00000805ff0075a7 */ /* 0x000e640008001106 */
[----:B-1----:R-:W-:Y:S05]  /*3040*/  @!P0 BRA `(.L_x_63) ;  /* 0x0000005c00448947 */ /* 0x002fea0003800000 */
.L_x_62:
[----:B-1----:R-:W-:Y:S01]  /*3050*/  HFMA2 R4, -RZ, RZ, 0, 5.9604644775390625e-08 ;  /* 0x00000001ff047431 */ /* 0x002fe200000001ff */
[----:B------:R-:W-:Y:S01]  /*3060*/  UPRMT UR7, UR4, 0x654, UR8 ;  /* 0x0000065404077896 */ /* 0x000fe20008000008 */
[----:B------:R-:W-:Y:S01]  /*3070*/  IMAD.MOV.U32 R6, RZ, RZ, 0xffff ;  /* 0x0000ffffff067424 */ /* 0x000fe200078e00ff */
[----:B------:R-:W-:Y:S01]  /*3080*/  PRMT R2, R2, 0x654, R3 ;  /* 0x0000065402027816 */ /* 0x000fe20000000003 */
[----:B------:R-:W-:Y:S02]  /*3090*/  IMAD.MOV.U32 R5, RZ, RZ, 0x4 ;  /* 0x00000004ff057424 */ /* 0x000fe400078e00ff */
[----:B------:R-:W-:Y:S01]  /*30a0*/  IMAD.SHL.U32 R9, R11, 0x20, RZ ;  /* 0x000000200b097824 */ /* 0x000fe200078e00ff */
[----:B------:R-:W-:Y:S02]  /*30b0*/  MOV R3, UR7 ;  /* 0x0000000700037c02 */ /* 0x000fe40008000f00 */
[-C--:B------:R-:W-:Y:S01]  /*30c0*/  SHF.L.U32 R7, R6, R11.reuse, RZ ;  /* 0x0000000b06077219 */ /* 0x080fe200000006ff */
[----:B------:R1:W-:Y:S01]  /*30d0*/  SYNCS.ARRIVE.TRANS64.RED RZ, [UR7], R5 ;  /* 0x00000005ffff79a7 */ /* 0x0003e20008000407 */
[----:B------:R-:W-:Y:S01]  /*30e0*/  SHF.L.U32 R6, R4, R11, RZ ;  /* 0x0000000b04067219 */ /* 0x000fe200000006ff */
[----:B------:R1:W-:Y:S04]  /*30f0*/  STS [UR37+0x130], R9 ;  /* 0x00013009ff007988 */ /* 0x0003e80008000825 */
[----:B------:R1:W-:Y:S04]  /*3100*/  STAS [R2.64], R11 ;  /* 0x0000000b02007dbd */ /* 0x0003e8000c0008ff */
[----:B------:R1:W-:Y:S04]  /*3110*/  ATOMS.OR RZ, [UR6+0x14], R7 ;  /* 0x00001407ffff798c */ /* 0x0003e8000b000006 */
[----:B------:R1:W-:Y:S04]  /*3120*/  ATOMS.OR RZ, [UR6+0x18], R6 ;  /* 0x00001806ffff798c */ /* 0x0003e8000b000006 */
[----:B------:R1:W-:Y:S02]  /*3130*/  ATOMS.XOR RZ, [UR6+0x10], R4 ;  /* 0x00001004ffff798c */ /* 0x0003e4000b800006 */
.L_x_59:
[----:B------:R-:W-:Y:S05]  /*3140*/  BSYNC B0 ;  /* 0x0000000000007941 */ /* 0x000fea0003800000 */
.L_x_58:
[----:B------:R-:W-:Y:S05]  /*3150*/  BRA.U UP0, `(.L_x_64) ;  /* 0x00000001006c7547 */ /* 0x000fea000b800000 */
[----:B------:R-:W-:-:S03]  /*3160*/  UMOV UR7, 0xffffffff ;  /* 0xffffffff00077882 */ /* 0x000fc60000000000 */
[----:B------:R-:W-:Y:S05]  /*3170*/  BRA.DIV UR7, `(.L_x_65) ;  /* 0x0000005e07107947 */ /* 0x000fea000b800000 */
[----:B------:R-:W-:-:S13]  /*3180*/  ELECT P6, URZ, PT ;  /* 0x0000000000ff782f */ /* 0x000fda00038c0000 */
.L_x_144:
[----:B------:R-:W-:Y:S05]  /*3190*/  @!P6 BRA `(.L_x_64) ;  /* 0x00000000005ce947 */ /* 0x000fea0003800000 */
[----:B-1----:R-:W1:Y:S02]  /*31a0*/  LDS R3, [UR6+0x10] ;  /* 0x00001006ff037984 */ /* 0x002e640008000800 */
[----:B-1----:R-:W-:-:S04]  /*31b0*/  SHF.L.U32 R3, R3, 0x1f, RZ ;  /* 0x0000001f03037819 */ /* 0x002fc800000006ff */
[----:B------:R-:W1:Y:S02]  /*31c0*/  SYNCS.PHASECHK.TRANS64.TRYWAIT P0, [UR6+0x8], R3 ;  /* 0x00000803ff0075a7 */ /* 0x000e640008001106 */
[----:B-1----:R-:W-:Y:S05]  /*31d0*/  @P0 BRA `(.L_x_66) ;  /* 0x0000000000080947 */ /* 0x002fea0003800000 */
[----:B------:R-:W1:Y:S02]  /*31e0*/  SYNCS.PHASECHK.TRANS64.TRYWAIT P0, [UR6+0x8], R3 ;  /* 0x00000803ff0075a7 */ /* 0x000e640008001106 */
[----:B-1----:R-:W-:Y:S05]  /*31f0*/  @!P0 BRA `(.L_x_67) ;  /* 0x0000005c00108947 */ /* 0x002fea0003800000 */
.L_x_66:
[----:B------:R-:W2:Y:S01]  /*3200*/  LDS R5, [UR37+0x130] ;  /* 0x00013025ff057984 */ /* 0x000ea20008000800 */
[----:B-1----:R-:W-:Y:S02]  /*3210*/  HFMA2 R2, -RZ, RZ, 0, 5.9604644775390625e-08 ;  /* 0x00000001ff027431 */ /* 0x002fe400000001ff */
[----:B------:R-:W-:Y:S01]  /*3220*/  IMAD.MOV.U32 R3, RZ, RZ, 0xffff ;  /* 0x0000ffffff037424 */ /* 0x000fe200078e00ff */
[----:B------:R-:W-:Y:S01]  /*3230*/  UPRMT UR7, UR4, 0x654, UR8 ;  /* 0x0000065404077896 */ /* 0x000fe20008000008 */
[----:B--2---:R-:W-:-:S03]  /*3240*/  IMAD.SHL.U32 R4, R5, 0x20, RZ ;  /* 0x0000002005047824 */ /* 0x004fc600078e00ff */
[-C--:B------:R-:W-:Y:S02]  /*3250*/  SHF.L.U32 R3, R3, R5.reuse, RZ ;  /* 0x0000000503037219 */ /* 0x080fe400000006ff */
[----:B------:R-:W-:Y:S01]  /*3260*/  SHF.L.U32 R5, R2, R5, RZ ;  /* 0x0000000502057219 */ /* 0x000fe200000006ff */
[----:B------:R2:W-:Y:S04]  /*3270*/  STS [UR37+0x130], R4 ;  /* 0x00013004ff007988 */ /* 0x0005e80008000825 */
[----:B------:R2:W-:Y:S04]  /*3280*/  ATOMS.OR RZ, [UR6+0x14], R3 ;  /* 0x00001403ffff798c */ /* 0x0005e8000b000006 */
[----:B------:R2:W-:Y:S01]  /*3290*/  ATOMS.OR RZ, [UR6+0x18], R5 ;  /* 0x00001805ffff798c */ /* 0x0005e2000b000006 */
[----:B------:R-:W-:Y:S03]  /*32a0*/  SYNCS.ARRIVE.TRANS64.RED.A1T0 RZ, [UR7], RZ ;  /* 0x000000ffffff79a7 */ /* 0x000fe60008100407 */
[----:B------:R2:W-:Y:S01]  /*32b0*/  ATOMS.XOR RZ, [UR6+0x10], R2 ;  /* 0x00001002ffff798c */ /* 0x0005e2000b800006 */
[----:B------:R-:W-:Y:S05]  /*32c0*/  BRA `(.L_x_64) ;  /* 0x0000000000107947 */ /* 0x000fea0003800000 */
.L_x_57:
[----:B------:R-:W-:-:S05]  /*32d0*/  MOV R2, 0xffffffff ;  /* 0xffffffff00027802 */ /* 0x000fca0000000f00 */
[----:B------:R1:W-:Y:S02]  /*32e0*/  STS [UR37+0x130], R2 ;  /* 0x00013002ff007988 */ /* 0x0003e40008000825 */
[----:B-1----:R-:W-:Y:S02]  /*32f0*/  MOV R2, 0x3310 ;  /* 0x0000331000027802 */ /* 0x002fe40000000f00 */
[----:B-----5:R-:W-:Y:S05]  /*3300*/  CALL.REL.NOINC `($__internal_1_$__cuda_sm10x_tcgen05_guardrail_trap_phase_invalid_during_alloc) ;  /* 0x0000006000587944 */ /* 0x020fea0003c00000 */
.L_x_64:
[----:B------:R-:W-:Y:S05]  /*3310*/  WARPSYNC.ALL ;  /* 0x0000000000007948 */ /* 0x000fea0003800000 */
[----:B------:R-:W3:Y:S01]  /*3320*/  S2UR UR8, SR_CgaCtaId ;  /* 0x00000000000879c3 */ /* 0x000ee20000008800 */
[----:B------:R-:W-:Y:S01]  /*3330*/  UMOV UR6, 0x400 ;  /* 0x0000040000067882 */ /* 0x000fe20000000000 */
[----:B------:R-:W-:-:S06]  /*3340*/  NOP ;  /* 0x0000000000007918 */ /* 0x000fcc0000000000 */
[----:B------:R-:W-:Y:S06]  /*3350*/  BAR.ARV 0x6, 0xa0 ;  /* 0x0182800000007b1d */ /* 0x000fec0000002000 */
[----:B------:R-:W-:Y:S01]  /*3360*/  LOP3.LUT R0, R0, 0xffff, RZ, 0xc0, !PT ;  /* 0x0000ffff00007812 */ /* 0x000fe200078ec0ff */
[----:B-1----:R-:W-:Y:S01]  /*3370*/  IMAD.MOV.U32 R9, RZ, RZ, 0x1 ;  /* 0x00000001ff097424 */ /* 0x002fe200078e00ff */
[----:B------:R-:W-:Y:S01]  /*3380*/  LOP3.LUT R8, R8, 0xffff, RZ, 0xc0, !PT ;  /* 0x0000ffff08087812 */ /* 0x000fe200078ec0ff */
[----:B------:R-:W-:Y:S01]  /*3390*/  UMOV UR22, URZ ;  /* 0x000000ff00167c82 */ /* 0x000fe20008000000 */
[----:B------:R-:W-:Y:S01]  /*33a0*/  R2UR UR12, R0 ;  /* 0x00000000000c72ca */ /* 0x000fe200000e0000 */
[----:B------:R-:W-:Y:S01]  /*33b0*/  UMOV UR21, URZ ;  /* 0x000000ff00157c82 */ /* 0x000fe20008000000 */
[----:B------:R-:W-:Y:S01]  /*33c0*/  R2UR UR13, R8 ;  /* 0x00000000080d72ca */ /* 0x000fe200000e0000 */
[----:B------:R-:W-:Y:S01]  /*33d0*/  IMAD.MOV.U32 R8, RZ, RZ, RZ ;  /* 0x000000ffff087224 */ /* 0x000fe200078e00ff */
[----:B------:R-:W-:-:S02]  /*33e0*/  UISETP.NE.AND UP2, UPT, UR5, URZ, UPT ;  /* 0x000000ff0500728c */ /* 0x000fc4000bf45270 */
[----:B---3--:R-:W-:Y:S01]  /*33f0*/  ULEA UR8, UR8, UR6, 0x18 ;  /* 0x0000000608087291 */ /* 0x008fe2000f8ec0ff */
[----:B------:R-:W1:Y:S03]  /*3400*/  LDCU UR6, c[0x0][0x38c] ;  /* 0x00007180ff0677ac */ /* 0x000e660008000800 */
[----:B------:R-:W-:Y:S02]  /*3410*/  UIADD3 UR14, UPT, UPT, UR8, 0x8400, URZ ;  /* 0x00008400080e7890 */ /* 0x000fe4000fffe0ff */
[----:B------:R-:W-:-:S03]  /*3420*/  UIADD3 UR15, UPT, UPT, UR8, 0xd400, URZ ;  /* 0x0000d400080f7890 */ /* 0x000fc6000fffe0ff */
[----:B--2---:R-:W2:Y:S01]  /*3430*/  LDS R2, [UR8+0x130] ;  /* 0x00013008ff027984 */ /* 0x004ea20008000800 */
[----:B------:R-:W-:Y:S02]  /*3440*/  USHF.R.U32.HI UR14, URZ, 0x4, UR14 ;  /* 0x00000004ff0e7899 */ /* 0x000fe4000801160e */
[----:B------:R-:W-:Y:S02]  /*3450*/  USHF.R.U32.HI UR15, URZ, 0x4, UR15 ;  /* 0x00000004ff0f7899 */ /* 0x000fe4000801160f */
[----:B------:R-:W-:Y:S02]  /*3460*/  ULOP3.LUT UR14, UR14, 0x3fff, URZ, 0xc0, !UPT ;  /* 0x00003fff0e0e7892 */ /* 0x000fe4000f8ec0ff */
[----:B------:R-:W-:Y:S02]  /*3470*/  ULOP3.LUT UR15, UR15, 0x3fff, URZ, 0xc0, !UPT ;  /* 0x00003fff0f0f7892 */ /* 0x000fe4000f8ec0ff */
[----:B------:R-:W-:Y:S02]  /*3480*/  ULOP3.LUT UR14, UR14, 0x10000, URZ, 0xfc, !UPT ;  /* 0x000100000e0e7892 */ /* 0x000fe4000f8efcff */
[----:B-1----:R-:W-:-:S02]  /*3490*/  UIADD3 UR6, UPT, UPT, UR6, 0x1f, URZ ;  /* 0x0000001f06067890 */ /* 0x002fc4000fffe0ff */
[----:B------:R-:W-:Y:S02]  /*34a0*/  ULOP3.LUT UR15, UR15, 0x10000, URZ, 0xfc, !UPT ;  /* 0x000100000f0f7892 */ /* 0x000fe4000f8efcff */
[----:B------:R-:W-:Y:S01]  /*34b0*/  USHF.R.S32.HI UR7, URZ, 0x1f, UR6 ;  /* 0x0000001fff077899 */ /* 0x000fe20008011406 */
[----:B------:R-:W-:Y:S01]  /*34c0*/  UMOV UR20, URZ ;  /* 0x000000ff00147c82 */ /* 0x000fe20008000000 */
[----:B------:R-:W-:Y:S02]  /*34d0*/  UMOV UR26, 0x0 ;  /* 0x00000000001a7882 */ /* 0x000fe40000000000 */
[----:B------:R-:W-:Y:S01]  /*34e0*/  ULEA.HI UR7, UR7, UR6, URZ, 0x5 ;  /* 0x0000000607077291 */ /* 0x000fe2000f8f28ff */
[----:B------:R-:W-:-:S03]  /*34f0*/  UMOV UR27, 0x10200490 ;  /* 0x10200490001b7882 */ /* 0x000fc60000000000 */
[----:B------:R-:W-:-:S04]  /*3500*/  USHF.R.S32.HI UR7, URZ, 0x5, UR7 ;  /* 0x00000005ff077899 */ /* 0x000fc80008011407 */
[----:B------:R-:W-:-:S04]  /*3510*/  UISETP.LT.AND UP0, UPT, UR7, 0x1, UPT ;  /* 0x000000010700788c */ /* 0x000fc8000bf01270 */
[----:B------:R-:W-:Y:S01]  /*3520*/  USEL UR23, UR7, 0x1, !UP0 ;  /* 0x0000000107177887 */ /* 0x000fe2000c000000 */
[----:B--2---:R-:W-:Y:S02]  /*3530*/  R2UR UR24, R2 ;  /* 0x00000000021872ca */ /* 0x004fe400000e0000 */
[----:B------:R-:W-:-:S13]  /*3540*/  CS2R R2, SRZ ;  /* 0x0000000000027805 */ /* 0x000fda000001ff00 */
.L_x_75:
[C---:B------:R-:W-:Y:S02]  /*3550*/  LEA R0, R8.reuse, UR8, 0x3 ;  /* 0x0000000808007c11 */ /* 0x040fe4000f8e18ff */
[----:B------:R-:W-:Y:S02]  /*3560*/  SHF.L.U32 R5, R3, 0x1f, RZ ;  /* 0x0000001f03057819 */ /* 0x000fe400000006ff */
[----:B------:R-:W-:Y:S02]  /*3570*/  LEA R4, R8, UR8, 0x4 ;  /* 0x0000000808047c11 */ /* 0x000fe4000f8e20ff */
[----:B------:R-:W1:Y:S02]  /*3580*/  SYNCS.PHASECHK.TRANS64.TRYWAIT P0, [R0+URZ+0x80], R5 ;  /* 0x00008005000075a7 */ /* 0x000e6400080011ff */
[----:B-1-34-:R-:W-:Y:S05]  /*3590*/  @!P0 BRA `(.L_x_68) ;  /* 0x0000005800408947 */ /* 0x01afea0003800000 */
.L_x_145:
[----:B-1----:R-:W1:Y:S01]  /*35a0*/  LDS.128 R4, [R4+0x110] ;  /* 0x0001100004047984 */ /* 0x002e620000000c00 */
[----:B------:R-:W-:Y:S02]  /*35b0*/  VIADD R0, R0, 0x90 ;  /* 0x0000009000007836 */ /* 0x000fe40000000000 */
[----:B------:R-:W-:Y:S01]  /*35c0*/  VIADD R8, R8, 0x1 ;  /* 0x0000000108087836 */ /* 0x000fe20000000000 */
[----:B------:R-:W-:Y:S01]  /*35d0*/  @!PT LDS RZ, [RZ] ;  /* 0x00000000fffff984 */ /* 0x000fe20000000800 */
[----:B------:R-:W-:Y:S01]  /*35e0*/  @!PT LDS RZ, [RZ] ;  /* 0x00000000fffff984 */ /* 0x000fe20000000800 */
[----:B------:R-:W-:Y:S01]  /*35f0*/  @!PT LDS RZ, [RZ] ;  /* 0x00000000fffff984 */ /* 0x000fe20000000800 */
[----:B------:R-:W-:Y:S01]  /*3600*/  @!PT LDS RZ, [RZ] ;  /* 0x00000000fffff984 */ /* 0x000fe20000000800 */
[----:B------:R2:W-:Y:S06]  /*3610*/  MEMBAR.ALL.CTA ;  /* 0x0000000000007992 */ /* 0x0005ec0000008000 */
[----:B--2---:R-:W2:Y:S01]  /*3620*/  FENCE.VIEW.ASYNC.S ;  /* 0x00000000000073c6 */ /* 0x004ea20000000000 */
[----:B------:R-:W-:-:S04]  /*3630*/  PRMT R0, RZ, 0x654, R0 ;  /* 0x00000654ff007816 */ /* 0x000fc80000000000 */
[----:B--2---:R2:W-:Y:S01]  /*3640*/  SYNCS.ARRIVE.TRANS64.RED.A1T0 RZ, [R0+URZ], RZ ;  /* 0x000000ff00ff79a7 */ /* 0x0045e200081004ff */
[----:B-1----:R-:W-:Y:S01]  /*3650*/  LOP3.LUT P1, RZ, R6, 0x1, RZ, 0xc0, !PT ;  /* 0x0000000106ff7812 */ /* 0x002fe2000782c0ff */
[----:B--2---:R-:W-:-:S12]  /*3660*/  BRA.U UP2, `(.L_x_69) ;  /* 0x0000000102cc7547 */ /* 0x004fd8000b800000 */
[----:B------:R-:W1:Y:S01]  /*3670*/  LDCU UR6, c[0x0][0x38c] ;  /* 0x00007180ff0677ac */ /* 0x000e620008000800 */
[----:B------:R-:W-:Y:S02]  /*3680*/  PLOP3.LUT P2, PT, PT, PT, PT, 0x80, 0x8 ;  /* 0x000000000008781c */ /* 0x000fe40003f4f070 */
[----:B------:R-:W-:Y:S01]  /*3690*/  SHF.L.U32 R5, R9, 0x1f, RZ ;  /* 0x0000001f09057819 */ /* 0x000fe200000006ff */
[----:B------:R-:W-:Y:S02]  /*36a0*/  ULEA UR11, UR22, UR8, 0x3 ;  /* 0x00000008160b7291 */ /* 0x000fe4000f8e18ff */
[----:B-1----:R-:W-:-:S06]  /*36b0*/  UISETP.GE.AND UP0, UPT, UR6, 0x1, UPT ;  /* 0x000000010600788c */ /* 0x002fcc000bf06270 */
[----:B------:R-:W-:-:S05]  /*36c0*/  PLOP3.LUT P0, PT, PT, PT, UP0, 0x80, 0x8 ;  /* 0x000000000008781c */ /* 0x000fca0003f0f008 */
[----:B------:R-:W-:-:S08]  /*36d0*/  @UP0 ULEA UR6, UR21, UR8, 0x3 ;  /* 0x0000000815060291 */ /* 0x000fd0000f8e18ff */
[----:B------:R-:W-:-:S04]  /*36e0*/  @P0 SHF.L.U32 R0, R2, 0x1f, RZ ;  /* 0x0000001f02000819 */ /* 0x000fc800000006ff */
[----:B------:R1:W2:Y:S01]  /*36f0*/  @P0 SYNCS.PHASECHK.TRANS64.TRYWAIT P2, [UR6], R0 ;  /* 0x00000000ff0005a7 */ /* 0x0002a20008041106 */
[----:B------:R-:W3:Y:S02]  /*3700*/  SYNCS.PHASECHK.TRANS64.TRYWAIT P0, [UR11+0xc0], R5 ;  /* 0x0000c005ff0075a7 */ /* 0x000ee4000800110b */
[----:B-123--:R-:W-:Y:S05]  /*3710*/  @!P0 BRA `(.L_x_70) ;  /* 0x0000005400f48947 */ /* 0x00efea0003800000 */
.L_x_147:
[----:B------:R-:W-:Y:S01]  /*3720*/  UMOV UR19, UR20 ;  /* 0x0000001400137c82 */ /* 0x000fe20008000000 */
[----:B------:R-:W-:Y:S05]  /*3730*/  BRA.U !UP0, `(.L_x_71) ;  /* 0x0000000108887547 */ /* 0x000fea000b800000 */
[----:B------:R-:W-:Y:S02]  /*3740*/  UIADD3 UR19, UPT, UPT, UR23, UR20, URZ ;  /* 0x0000001417137290 */ /* 0x000fe4000fffe0ff */
[----:B------:R-:W-:Y:S02]  /*3750*/  ULEA UR10, UR22, UR24, 0x7 ;  /* 0x00000018160a7291 */ /* 0x000fe4000f8e38ff */
[----:B------:R-:W-:Y:S01]  /*3760*/  UPLOP3.LUT UP3, UPT, UPT, UPT, UPT, 0x40, 0x4 ;  /* 0x000000000004789c */ /* 0x000fe20003f6e870 */
[----:B------:R-:W-:Y:S01]  /*3770*/  UMOV UR18, UR7 ;  /* 0x0000000700127c82 */ /* 0x000fe20008000000 */
[----:B------:R-:W-:-:S09]  /*3780*/  UMOV UR17, UR21 ;  /* 0x0000001500117c82 */ /* 0x000fd20008000000 */
.L_x_74:
[----:B--2---:R-:W-:Y:S01]  /*3790*/  ULEA UR9, UR17, UR8, 0x3 ;  /* 0x0000000811097291 */ /* 0x004fe2000f8e18ff */
[----:B---3--:R-:W-:Y:S11]  /*37a0*/  @P2 BRA `(.L_x_72) ;  /* 0x00000000000c2947 */ /* 0x008ff60003800000 */
[----:B-1----:R-:W-:Y:S04]  /*37b0*/  SHF.L.U32 R5, R2, 0x1f, RZ ;  /* 0x0000001f02057819 */ /* 0x002fe800000006ff */
[----:B------:R-:W1:Y:S02]  /*37c0*/  SYNCS.PHASECHK.TRANS64.TRYWAIT P0, [UR9], R5 ;  /* 0x00000005ff0075a7 */ /* 0x000e640008001109 */
[----:B-1----:R-:W-:Y:S05]  /*37d0*/  @!P0 BRA `(.L_x_73) ;  /* 0x0000005400dc8947 */ /* 0x002fea0003800000 */
.L_x_72:
[----:B------:R-:W-:Y:S01]  /*37e0*/  UISETP.NE.AND UP0, UPT, UR18, 0x1, UPT ;  /* 0x000000011200788c */ /* 0x000fe2000bf05270 */
[----:B------:R-:W-:Y:S01]  /*37f0*/  PLOP3.LUT P2, PT, PT, PT, PT, 0x80, 0x8 ;  /* 0x000000000008781c */ /* 0x000fe20003f4f070 */
[----:B------:R-:W-:Y:S02]  /*3800*/  UIADD3 UR21, UPT, UPT, UR17, 0x1, URZ ;  /* 0x0000000111157890 */ /* 0x000fe4000fffe0ff */
[----:B------:R-:W-:Y:S02]  /*3810*/  ULEA UR28, UR17, UR15, 0x7 ;  /* 0x0000000f111c7291 */ /* 0x000fe4000f8e38ff */
[----:B------:R-:W-:Y:S01]  /*3820*/  UISETP.NE.AND UP1, UPT, UR21, 0x5, UPT ;  /* 0x000000051500788c */ /* 0x000fe2000bf25270 */
[----:B------:R-:W-:Y:S01]  /*3830*/  PLOP3.LUT P0, PT, PT, PT, UP0, 0x80, 0x8 ;  /* 0x000000000008781c */ /* 0x000fe20003f0f008 */
[----:B------:R-:W-:Y:S02]  /*3840*/  ULEA UR30, UR17, UR14, 0x8 ;  /* 0x0000000e111e7291 */ /* 0x000fe4000f8e40ff */
[----:B------:R-:W-:Y:S02]  /*3850*/  USEL UR16, URZ, 0x1, UP1 ;  /* 0x00000001ff107887 */ /* 0x000fe40008800000 */
[----:B------:R-:W-:Y:S02]  /*3860*/  USEL UR21, UR21, URZ, UP1 ;  /* 0x000000ff15157287 */ /* 0x000fe40008800000 */
[----:B------:R-:W-:Y:S02]  /*3870*/  UIADD3 UR9, UPT, UPT, UR9, 0x28, URZ ;  /* 0x0000002809097890 */ /* 0x000fe4000fffe0ff */
[----:B------:R-:W-:Y:S01]  /*3880*/  @UP0 ULEA UR6, UR21, UR8, 0x3 ;  /* 0x0000000815060291 */ /* 0x000fe2000f8e18ff */
[----:B------:R-:W-:Y:S01]  /*3890*/  LOP3.LUT R2, R2, UR16, RZ, 0x3c, !PT ;  /* 0x0000001002027c12 */ /* 0x000fe2000f8e3cff */
[----:B------:R-:W-:Y:S01]  /*38a0*/  UMOV UR29, 0xc0004010 ;  /* 0xc0004010001d7882 */ /* 0x000fe20000000000 */
[----:B------:R-:W-:Y:S01]  /*38b0*/  UMOV UR31, 0xc0004010 ;  /* 0xc0004010001f7882 */ /* 0x000fe20000000000 */
[----:B------:R-:W-:Y:S01]  /*38c0*/  UIADD3 UR20, UPT, UPT, UR20, 0x1, URZ ;  /* 0x0000000114147890 */ /* 0x000fe2000fffe0ff */
[----:B-1----:R-:W-:Y:S01]  /*38d0*/  @P0 SHF.L.U32 R0, R2, 0x1f, RZ ;  /* 0x0000001f02000819 */ /* 0x002fe200000006ff */
[----:B------:R-:W-:Y:S02]  /*38e0*/  UIADD3 UR18, UPT, UPT, UR18, -0x1, URZ ;  /* 0xffffffff12127890 */ /* 0x000fe4000fffe0ff */
[----:B------:R-:W-:Y:S01]  /*38f0*/  UISETP.NE.AND UP0, UPT, UR20, UR19, UPT ;  /* 0x000000131400728c */ /* 0x000fe2000bf05270 */
[----:B------:R2:W3:Y:S01]  /*3900*/  @P0 SYNCS.PHASECHK.TRANS64.TRYWAIT P2, [UR6], R0 ;  /* 0x00000000ff0005a7 */ /* 0x0004e20008041106 */
[----:B------:R2:W-:Y:S01]  /*3910*/  UTCQMMA.2CTA gdesc[UR30], gdesc[UR28], tmem[UR10], tmem[UR26], idesc[UR27], UP3 ;  /* 0x00ff1a1c1e0075ea */ /* 0x0005e20009a0030a */
[----:B------:R-:W-:Y:S01]  /*3920*/  UPLOP3.LUT UP3, UPT, UPT, UPT, UPT, 0x80, 0x8 ;  /* 0x000000000008789c */ /* 0x000fe20003f6f070 */
[----:B------:R2:W-:Y:S01]  /*3930*/  UTCBAR.2CTA.MULTICAST [UR9], URZ, UR13 ;  /* 0x000000ff090073e9 */ /* 0x0005e2000820080d */
[----:B------:R-:W-:Y:S04]  /*3940*/  UMOV UR17, UR21 ;  /* 0x0000001500117c82 */ /* 0x000fe80008000000 */
[----:B------:R-:W-:Y:S05]  /*3950*/  BRA.U UP0, `(.L_x_74) ;  /* 0xfffffffd008c7547 */ /* 0x000fea000b83ffff */
.L_x_71:
[----:B------:R-:W-:Y:S01]  /*3960*/  UIADD3 UR11, UPT, UPT, UR11, 0xa0, URZ ;  /* 0x000000a00b0b7890 */ /* 0x000fe2000fffe0ff */
[----:B------:R-:W-:-:S08]  /*3970*/  UMOV UR20, UR19 ;  /* 0x0000001300147c82 */ /* 0x000fd00008000000 */
[----:B------:R4:W-:Y:S01]  /*3980*/  UTCBAR.2CTA.MULTICAST [UR11], URZ, UR12 ;  /* 0x000000ff0b0073e9 */ /* 0x0009e2000820080c */
[----:B------:R-:W-:Y:S02]  /*3990*/  NOP ;  /* 0x0000000000007918 */ /* 0x000fe40000000000 */
.L_x_69:
[----:B------:R-:W-:Y:S01]  /*39a0*/  UIADD3 UR22, UPT, UPT, UR22, 0x1, URZ ;  /* 0x0000000116167890 */ /* 0x000fe2000fffe0ff */
[----:B------:R-:W-:-:S03]  /*39b0*/  ISETP.NE.AND P0, PT, R8, 0x2, PT ;  /* 0x000000020800780c */ /* 0x000fc60003f05270 */
[----:B------:R-:W-:Y:S01]  /*39c0*/  UISETP.NE.AND UP0, UPT, UR22, 0x4, UPT ;  /* 0x000000041600788c */ /* 0x000fe2000bf05270 */
[----:B-12---:R-:W-:Y:S02]  /*39d0*/  SEL R0, RZ, 0x1, P0 ;  /* 0x00000001ff007807 */ /* 0x006fe40000000000 */
[----:B------:R-:W-:Y:S01]  /*39e0*/  SEL R8, R8, RZ, P0 ;  /* 0x000000ff08087207 */ /* 0x000fe20000000000 */
[----:B------:R-:W-:Y:S01]  /*39f0*/  USEL UR6, URZ, 0x1, UP0 ;  /* 0x00000001ff067887 */ /* 0x000fe20008000000 */
[----:B------:R-:W-:Y:S01]  /*3a00*/  LOP3.LUT R3, R3, R0, RZ, 0x3c, !PT ;  /* 0x0000000003037212 */ /* 0x000fe200078e3cff */
[----:B------:R-:W-:-:S04]  /*3a10*/  USEL UR22, UR22, URZ, UP0 ;  /* 0x000000ff16167287 */ /* 0x000fc80008000000 */
[----:B------:R-:W-:Y:S01]  /*3a20*/  LOP3.LUT R9, R9, UR6, RZ, 0x3c, !PT ;  /* 0x0000000609097c12 */ /* 0x000fe2000f8e3cff */
[----:B------:R-:W-:Y:S07]  /*3a30*/  @P1 BRA `(.L_x_75) ;  /* 0xfffffff800c41947 */ /* 0x000fee000383ffff */
[----:B------:R-:W1:Y:S01]  /*3a40*/  S2UR UR6, SR_CgaCtaId ;  /* 0x00000000000679c3 */ /* 0x000e620000008800 */
[----:B------:R-:W-:Y:S01]  /*3a50*/  ELECT P0, URZ, PT ;  /* 0x0000000000ff782f */ /* 0x000fe20003800000 */
[----:B------:R-:W-:Y:S01]  /*3a60*/  HFMA2 R0, -RZ, RZ, 0, 5.9604644775390625e-08 ;  /* 0x00000001ff007431 */ /* 0x000fe200000001ff */
[----:B------:R-:W-:-:S05]  /*3a70*/  UMOV UR7, 0x40 ;  /* 0x0000004000077882 */ /* 0x000fca0000000000 */
[----:B------:R-:W-:Y:S01]  /*3a80*/  UVIRTCOUNT.DEALLOC.SMPOOL 0x80 ;  /* 0x000000800000784c */ /* 0x000fe20000000000 */
[----:B------:R-:W-:Y:S02]  /*3a90*/  UISETP.NE.AND UP0, UPT, UR5, URZ, UPT ;  /* 0x000000ff0500728c */ /* 0x000fe4000bf05270 */
[----:B-1----:R-:W-:-:S09]  /*3aa0*/  ULEA UR6, UR6, UR7, 0x18 ;  /* 0x0000000706067291 */ /* 0x002fd2000f8ec0ff */
[----:B------:R1:W-:Y:S01]  /*3ab0*/  @P0 STS.U8 [UR6+0x1c], R0 ;  /* 0x00001c00ff000988 */ /* 0x0003e20008000006 */
[----:B------:R-:W-:Y:S05]  /*3ac0*/  BRA.U UP0, `(.L_x_76) ;  /* 0x0000000100a07547 */ /* 0x000fea000b800000 */
[----:B------:R-:W-:Y:S01]  /*3ad0*/  UIADD3 UR5, UPT, UPT, UR8, 0xc0, URZ ;  /* 0x000000c008057890 */ /* 0x000fe2000fffe0ff */
[----:B------:R-:W-:-:S03]  /*3ae0*/  SHF.L.U32 R3, R9, 0x1f, RZ ;  /* 0x0000001f09037819 */ /* 0x000fc600000006ff */
[----:B------:R-:W-:-:S09]  /*3af0*/  ULEA UR7, UR22, UR5, 0x3 ;  /* 0x0000000516077291 */ /* 0x000fd2000f8e18ff */
[----:B------:R-:W2:Y:S02]  /*3b00*/  SYNCS.PHASECHK.TRANS64.TRYWAIT P0, [UR7], R3 ;  /* 0x00000003ff0075a7 */ /* 0x000ea40008001107 */
[----:B--2---:R-:W-:Y:S05]  /*3b10*/  @!P0 BRA `(.L_x_77) ;  /* 0x0000005400248947 */ /* 0x004fea0003800000 */
.L_x_150:
        /* <DEDUP_REMOVED lines=9> */
.L_x_152:
        /* <DEDUP_REMOVED lines=9> */
.L_x_154:
[----:B------:R-:W-:-:S04]  /*3c40*/  UIADD3 UR9, UPT, UPT, UR9, 0x1, URZ ;  /* 0x0000000109097890 */ /* 0x000fc8000fffe0ff */
[----:B------:R-:W-:-:S04]  /*3c50*/  UISETP.NE.AND UP1, UPT, UR9, 0x4, UPT ;  /* 0x000000040900788c */ /* 0x000fc8000bf25270 */
[----:B------:R-:W-:Y:S02]  /*3c60*/  USEL UR7, URZ, 0x1, UP1 ;  /* 0x00000001ff077887 */ /* 0x000fe40008800000 */
[----:B------:R-:W-:-:S04]  /*3c70*/  USEL UR9, UR9, URZ, UP1 ;  /* 0x000000ff09097287 */ /* 0x000fc80008800000 */
[----:B------:R-:W-:Y:S01]  /*3c80*/  ULEA UR9, UR9, UR5, 0x3 ;  /* 0x0000000509097291 */ /* 0x000fe2000f8e18ff */
[----:B-1----:R-:W-:-:S04]  /*3c90*/  LOP3.LUT R3, R2, UR7, RZ, 0x3c, !PT ;  /* 0x0000000702037c12 */ /* 0x002fc8000f8e3cff */
[----:B------:R-:W-:Y:S01]  /*3ca0*/  SHF.L.U32 R3, R3, 0x1f, RZ ;  /* 0x0000001f03037819 */ /* 0x000fe200000006ff */
[----:B------:R-:W-:-:S04]  /*3cb0*/  IMAD.U32 R0, RZ, RZ, UR9 ;  /* 0x00000009ff007e24 */ /* 0x000fc8000f8e00ff */
[----:B------:R1:W2:Y:S03]  /*3cc0*/  SYNCS.PHASECHK.TRANS64.TRYWAIT P0, [R0+URZ], R3 ;  /* 0x00000003000075a7 */ /* 0x0002a600080011ff */
[----:B--2---:R-:W-:Y:S05]  /*3cd0*/  @!P0 NANOSLEEP.SYNCS 0x989680 ;  /* 0x009896800000895d */ /* 0x004fea0003900000 */
[----:B------:R-:W2:Y:S02]  /*3ce0*/  @!P0 SYNCS.PHASECHK.TRANS64 P0, [R0+URZ], R3 ;  /* 0x00000003000085a7 */ /* 0x000ea400080010ff */
[----:B--2---:R-:W-:Y:S05]  /*3cf0*/  @P0 BRA `(.L_x_80) ;  /* 0x0000000000200947 */ /* 0x004fea0003800000 */
.L_x_81:
[----:B--2---:R2:W1:Y:S02]  /*3d00*/  SYNCS.PHASECHK.TRANS64.TRYWAIT P0, [R0+URZ], R3 ;  /* 0x00000003000075a7 */ /* 0x00446400080011ff */
[----:B-1----:R-:W-:Y:S05]  /*3d10*/  @!P0 NANOSLEEP.SYNCS 0x989680 ;  /* 0x009896800000895d */ /* 0x002fea0003900000 */
[----:B------:R-:W1:Y:S02]  /*3d20*/  @!P0 SYNCS.PHASECHK.TRANS64 P0, [R0+URZ], R3 ;  /* 0x00000003000085a7 */ /* 0x000e6400080010ff */
[----:B-1----:R-:W-:Y:S05]  /*3d30*/  @!P0 BRA `(.L_x_81) ;  /* 0xfffffffc00f08947 */ /* 0x002fea000383ffff */
[----:B------:R-:W-:Y:S05]  /*3d40*/  BRA `(.L_x_80) ;  /* 0x00000000000c7947 */ /* 0x000fea0003800000 */
.L_x_76:
[----:B------:R-:W-:-:S04]  /*3d50*/  UIADD3 UR5, UPT, UPT, UR8, 0x100, URZ ;  /* 0x0000010008057890 */ /* 0x000fc8000fffe0ff */
[----:B------:R-:W-:-:S09]  /*3d60*/  UPRMT UR5, UR4, 0x654, UR5 ;  /* 0x0000065404057896 */ /* 0x000fd20008000005 */
[----:B------:R-:W-:Y:S03]  /*3d70*/  SYNCS.ARRIVE.TRANS64.RED.A1T0 RZ, [UR5], RZ ;  /* 0x000000ffffff79a7 */ /* 0x000fe60008100405 */
.L_x_80:
[----:B-12---:R-:W-:Y:S01]  /*3d80*/  SHF.L.U32 R3, RZ, 0x1f, RZ ;  /* 0x0000001fff037819 */ /* 0x006fe200000006ff */
[----:B------:R-:W-:Y:S01]  /*3d90*/  UIADD3 UR5, UPT, UPT, UR8, 0x100, URZ ;  /* 0x0000010008057890 */ /* 0x000fe2000fffe0ff */
[----:B------:R-:W-:Y:S02]  /*3da0*/  PLOP3.LUT P0, PT, PT, PT, UP0, 0x80, 0x8 ;  /* 0x000000000008781c */ /* 0x000fe40003f0f008 */
[----:B------:R-:W1:Y:S02]  /*3db0*/  SYNCS.PHASECHK.TRANS64.TRYWAIT P1, [UR8+0x100], R3 ;  /* 0x00010003ff0075a7 */ /* 0x000e640008021108 */
[----:B-1----:R-:W-:Y:S09]  /*3dc0*/  @!P1 BRA `(.L_x_82) ;  /* 0x0000005000c09947 */ /* 0x002ff20003800000 */
.L_x_156:
[----:B------:R-:W-:Y:S01]  /*3dd0*/  @!UP0 UPRMT UR5, UR4, 0x654, UR5 ;  /* 0x0000065404058896 */ /* 0x000fe20008000005 */
[----:B------:R-:W-:Y:S02]  /*3de0*/  UMOV UR8, 0xffff ;  /* 0x0000ffff00087882 */ /* 0x000fe40000000000 */
[----:B------:R-:W-:-:S06]  /*3df0*/  UMOV UR4, 0x1 ;  /* 0x0000000100047882 */ /* 0x000fcc0000000000 */
[----:B------:R-:W-:Y:S01]  /*3e00*/  @!P0 SYNCS.ARRIVE.TRANS64.RED.A1T0 RZ, [UR5], RZ ;  /* 0x000000ffffff89a7 */ /* 0x000fe20008100405 */
[----:B------:R-:W-:Y:S01]  /*3e10*/  NOP ;  /* 0x0000000000007918 */ /* 0x000fe20000000000 */
[----:B-1----:R-:W1:Y:S01]  /*3e20*/  LDS R0, [UR6+0x14] ;  /* 0x00001406ff007984 */ /* 0x002e620008000800 */
[----:B------:R-:W-:-:S04]  /*3e30*/  ULOP3.LUT UR5, UR24, 0xffff, URZ, 0xc0, !UPT ;  /* 0x0000ffff18057892 */ /* 0x000fc8000f8ec0ff */
[----:B------:R-:W-:-:S04]  /*3e40*/  USHF.R.U32.HI UR5, URZ, 0x5, UR5 ;  /* 0x00000005ff057899 */ /* 0x000fc80008011605 */
[----:B------:R-:W-:Y:S02]  /*3e50*/  USHF.L.U32 UR8, UR8, UR5, URZ ;  /* 0x0000000508087299 */ /* 0x000fe400080006ff */
[----:B------:R-:W-:-:S04]  /*3e60*/  USHF.L.U32 UR4, UR4, UR5, URZ ;  /* 0x0000000504047299 */ /* 0x000fc800080006ff */
[----:B-1----:R-:W-:-:S04]  /*3e70*/  LOP3.LUT R0, R0, UR8, RZ, 0xc0, !PT ;  /* 0x0000000800007c12 */ /* 0x002fc8000f8ec0ff */
[----:B------:R-:W-:-:S13]  /*3e80*/  ISETP.NE.AND P0, PT, R0, UR8, PT ;  /* 0x0000000800007c0c */ /* 0x000fda000bf05270 */
[----:B------:R-:W-:Y:S05]  /*3e90*/  @P0 BRA `(.L_x_83) ;  /* 0x0000000000580947 */ /* 0x000fea0003800000 */
[----:B------:R-:W1:Y:S02]  /*3ea0*/  LDS R0, [UR6+0x18] ;  /* 0x00001806ff007984 */ /* 0x000e640008000800 */
[----:B-1----:R-:W-:-:S04]  /*3eb0*/  LOP3.LUT R0, R0, UR4, RZ, 0xc0, !PT ;  /* 0x0000000400007c12 */ /* 0x002fc8000f8ec0ff */
[----:B------:R-:W-:-:S13]  /*3ec0*/  ISETP.NE.AND P0, PT, R0, UR4, PT ;  /* 0x0000000400007c0c */ /* 0x000fda000bf05270 */
[----:B------:R-:W-:Y:S05]  /*3ed0*/  @P0 BRA `(.L_x_84) ;  /* 0x00000000003c0947 */ /* 0x000fea0003800000 */
[----:B------:R-:W1:Y:S01]  /*3ee0*/  S2R R2, SR_LANEID ;  /* 0x0000000000027919 */ /* 0x000e620000000000 */
[----:B------:R-:W-:Y:S01]  /*3ef0*/  ULOP3.LUT UR8, URZ, UR8, URZ, 0x33, !UPT ;  /* 0x00000008ff087292 */ /* 0x000fe2000f8e33ff */
[----:B------:R-:W-:Y:S01]  /*3f00*/  LOP3.LUT R4, RZ, UR4, RZ, 0x33, !PT ;  /* 0x00000004ff047c12 */ /* 0x000fe2000f8e33ff */
[----:B------:R-:W-:Y:S02]  /*3f10*/  VOTEU.ANY UR7, UPT, PT ;  /* 0x0000000000077886 */ /* 0x000fe400038e0100 */
[----:B------:R-:W-:Y:S01]  /*3f20*/  UFLO.U32 UR7, UR7 ;  /* 0x00000007000772bd */ /* 0x000fe200080e0000 */
[----:B------:R-:W2:Y:S01]  /*3f30*/  REDUX UR4, R4 ;  /* 0x00000000040473c4 */ /* 0x000ea20000000000 */
[----:B------:R-:W-:-:S06]  /*3f40*/  IMAD.U32 R0, RZ, RZ, UR8 ;  /* 0x00000008ff007e24 */ /* 0x000fcc000f8e00ff */
[----:B------:R1:W-:Y:S01]  /*3f50*/  UTCATOMSWS.AND URZ, UR8 ;  /* 0x0000000800ff79e3 */ /* 0x0003e20008000000 */
[----:B------:R-:W3:Y:S01]  /*3f60*/  REDUX UR5, R0 ;  /* 0x00000000000573c4 */ /* 0x000ee20000000000 */
[----:B-1----:R-:W-:Y:S01]  /*3f70*/  ISETP.EQ.U32.AND P0, PT, R2, UR7, PT ;  /* 0x0000000702007c0c */ /* 0x002fe2000bf02070 */
[----:B--2---:R-:W-:Y:S01]  /*3f80*/  IMAD.U32 R2, RZ, RZ, UR4 ;  /* 0x00000004ff027e24 */ /* 0x004fe2000f8e00ff */
[----:B---3--:R-:W-:-:S11]  /*3f90*/  MOV R3, UR5 ;  /* 0x0000000500037c02 */ /* 0x008fd60008000f00 */
[----:B------:R1:W-:Y:S04]  /*3fa0*/  @P0 ATOMS.AND RZ, [UR6+0x14], R3 ;  /* 0x00001403ffff098c */ /* 0x0003e8000a800006 */
[----:B------:R1:W-:Y:S01]  /*3fb0*/  @P0 ATOMS.AND RZ, [UR6+0x18], R2 ;  /* 0x00001802ffff098c */ /* 0x0003e2000a800006 */
[----:B------:R-:W-:Y:S05]  /*3fc0*/  BRA `(.L_x_85) ;  /* 0x0000000000147947 */ /* 0x000fea0003800000 */
.L_x_84:
[----:B------:R-:W-:Y:S02]  /*3fd0*/  MOV R2, 0x3ff0 ;  /* 0x00003ff000027802 */ /* 0x000fe40000000f00 */
[----:B---345:R-:W-:Y:S05]  /*3fe0*/  CALL.REL.NOINC `($__internal_0_$__cuda_sm10x_tcgen05_guardrail_trap_col_being_dealloced_not_returned_by_alloc) ;  /* 0x0000005400147944 */ /* 0x038fea0003c00000 */
[----:B------:R-:W-:Y:S05]  /*3ff0*/  BRA `(.L_x_85) ;  /* 0x0000000000087947 */ /* 0x000fea0003800000 */
.L_x_83:
[----:B------:R-:W-:Y:S02]  /*4000*/  MOV R2, 0x4020 ;  /* 0x0000402000027802 */ /* 0x000fe40000000f00 */
[----:B---345:R-:W-:Y:S05]  /*4010*/  CALL.REL.NOINC `($__internal_2_$__cuda_sm10x_tcgen05_guardrail_trap_unallocated_columns_being_dealloced) ;  /* 0x0000005400207944 */ /* 0x038fea0003c00000 */
.L_x_85:
[----:B------:R-:W-:Y:S01]  /*4020*/  NOP ;  /* 0x0000000000007918 */ /* 0x000fe20000000000 */
[----:B----4-:R-:W-:Y:S05]  /*4030*/  EXIT ;  /* 0x000000000000794d */ /* 0x010fea0003800000 */
.L_x_56:
[----:B------:R-:W-:-:S09]  /*4040*/  UISETP.NE.OR UP5, UPT, UR10, 0x3, !UP5 ;  /* 0x000000030a00788c */ /* 0x000fd2000efa5670 */
[----:B------:R-:W-:Y:S05]  /*4050*/  BRA.U UP5, `(.L_x_86) ;  /* 0x0000000d05407547 */ /* 0x000fea000b800000 */
[----:B------:R-:W1:Y:S01]  /*4060*/  LDC R0, c[0x0][0xb30] ;  /* 0x0002cc00ff007b82 */ /* 0x000e620000000800 */
[----:B------:R-:W2:Y:S01]  /*4070*/  LDCU.64 UR8, c[0x0][0x888] ;  /* 0x00011100ff0877ac */ /* 0x000ea20008000a00 */
[----:B------:R-:W-:Y:S02]  /*4080*/  HFMA2 R29, -RZ, RZ, 0, 0 ;  /* 0x00000000ff1d7431 */ /* 0x000fe400000001ff */
[----:B------:R-:W-:Y:S01]  /*4090*/  IMAD.MOV.U32 R31, RZ, RZ, 0x1 ;  /* 0x00000001ff1f7424 */ /* 0x000fe200078e00ff */
[----:B------:R-:W-:Y:S01]  /*40a0*/  MOV R23, 0x2000 ;  /* 0x0000200000177802 */ /* 0x000fe20000000f00 */
[----:B------:R-:W3:Y:S01]  /*40b0*/  LDCU.64 UR4, c[0x0][0x890] ;  /* 0x00011200ff0477ac */ /* 0x000ee20008000a00 */
[----:B------:R-:W-:Y:S01]  /*40c0*/  IMAD.MOV.U32 R30, RZ, RZ, RZ ;  /* 0x000000ffff1e7224 */ /* 0x000fe200078e00ff */
[----:B------:R-:W4:Y:S01]  /*40d0*/  LDC R19, c[0x0][0x370] ;  /* 0x0000dc00ff137b82 */ /* 0x000f220000000800 */
[----:B------:R-:W-:Y:S01]  /*40e0*/  UMOV UR6, 0x400 ;  /* 0x0000040000067882 */ /* 0x000fe20000000000 */
[----:B------:R-:W-:-:S02]  /*40f0*/  UPLOP3.LUT UP1, UPT, UPT, UPT, UPT, 0x40, 0x4 ;  /* 0x000000000004789c */ /* 0x000fc40003f2e870 */
[----:B------:R-:W-:-:S04]  /*4100*/  ULEA UR6, UR37, UR6, 0x18 ;  /* 0x0000000625067291 */ /* 0x000fc8000f8ec0ff */
[----:B------:R-:W4:Y:S01]  /*4110*/  LDC R2, c[0x0][0xb0c] ;  /* 0x0002c300ff027b82 */ /* 0x000f220000000800 */
[----:B------:R-:W-:Y:S02]  /*4120*/  UIADD3 UR13, UPT, UPT, UR6, 0x58, URZ ;  /* 0x00000058060d7890 */ /* 0x000fe4000fffe0ff */
[----:B--2---:R-:W-:Y:S02]  /*4130*/  UISETP.NE.U32.AND UP2, UPT, UR8, URZ, UPT ;  /* 0x000000ff0800728c */ /* 0x004fe4000bf45070 */
[----:B------:R-:W-:Y:S02]  /*4140*/  UIADD3 UR17, UPT, UPT, UR6, 0x50, URZ ;  /* 0x0000005006117890 */ /* 0x000fe4000fffe0ff */
[----:B---3--:R-:W-:Y:S01]  /*4150*/  UISETP.NE.U32.AND UP3, UPT, UR4, URZ, UPT ;  /* 0x000000ff0400728c */ /* 0x008fe2000bf65070 */
[----:B------:R-:W2:Y:S01]  /*4160*/  LDC R18, c[0x0][0xb20] ;  /* 0x0002c800ff127b82 */ /* 0x000ea20000000800 */
[----:B-1----:R-:W-:Y:S01]  /*4170*/  ISETP.NE.AND P1, PT, R0, 0x1, PT ;  /* 0x000000010000780c */ /* 0x002fe20003f25270 */
[----:B------:R-:W-:-:S02]  /*4180*/  UISETP.NE.AND.EX UP2, UPT, UR9, URZ, UPT, UP2 ;  /* 0x000000ff0900728c */ /* 0x000fc4000bf45320 */
[----:B------:R-:W-:Y:S02]  /*4190*/  UPRMT UR13, UR37, 0x654, UR13 ;  /* 0x00000654250d7896 */ /* 0x000fe4000800000d */
[----:B------:R-:W-:Y:S02]  /*41a0*/  UISETP.NE.AND.EX UP3, UPT, UR5, URZ, UPT, UP3 ;  /* 0x000000ff0500728c */ /* 0x000fe4000bf65330 */
[----:B------:R-:W1:Y:S08]  /*41b0*/  LDC.64 R32, c[0x0][0x348] ;  /* 0x0000d200ff207b82 */ /* 0x000e700000000a00 */
[----:B------:R-:W3:Y:S08]  /*41c0*/  LDC.64 R16, c[0x0][0xb10] ;  /* 0x0002c400ff107b82 */ /* 0x000ef00000000a00 */
[----:B------:R-:W1:Y:S08]  /*41d0*/  LDC.64 R6, c[0x0][0xb18] ;  /* 0x0002c600ff067b82 */ /* 0x000e700000000a00 */
[----:B------:R-:W1:Y:S08]  /*41e0*/  LDC.64 R4, c[0x0][0xb28] ;  /* 0x0002ca00ff047b82 */ /* 0x000e700000000a00 */
[----:B--2-4-:R-:W1:Y:S02]  /*41f0*/  LDC R22, c[0x0][0x374] ;  /* 0x0000dd00ff167b82 */ /* 0x014e640000000800 */
.L_x_95:
[C---:B------:R-:W-:Y:S02]  /*4200*/  LEA R0, R30.reuse, UR6, 0x3 ;  /* 0x000000061e007c11 */ /* 0x040fe4000f8e18ff */
[----:B------:R-:W-:Y:S02]  /*4210*/  SHF.L.U32 R3, R29, 0x1f, RZ ;  /* 0x0000001f1d037819 */ /* 0x000fe400000006ff */
[----:B------:R-:W-:Y:S02]  /*4220*/  LEA R24, R30, UR6, 0x4 ;  /* 0x000000061e187c11 */ /* 0x000fe4000f8e20ff */
[----:B--2---:R-:W2:Y:S02]  /*4230*/  SYNCS.PHASECHK.TRANS64.TRYWAIT P0, [R0+URZ+0x80], R3 ;  /* 0x00008003000075a7 */ /* 0x004ea400080011ff */
[----:B--2---:R-:W-:Y:S05]  /*4240*/  @!P0 BRA `(.L_x_87) ;  /* 0x0000004c00b88947 */ /* 0x004fea0003800000 */
.L_x_157:
[----:B------:R-:W-:Y:S01]  /*4250*/  ISETP.GE.AND P0, PT, R72, 0x1, PT ;  /* 0x000000014800780c */ /* 0x000fe20003f06270 */
[----:B------:R-:W4:Y:S01]  /*4260*/  LDS.128 R24, [R24+0x110] ;  /* 0x0001100018187984 */ /* 0x000f220000000c00 */
[----:B--2---:R-:W-:Y:S01]  /*4270*/  VIADD R0, R0, 0x90 ;  /* 0x0000009000007836 */ /* 0x004fe20000000000 */
[----:B------:R-:W-:Y:S01]  /*4280*/  @!PT LDS RZ, [RZ] ;  /* 0x00000000fffff984 */ /* 0x000fe20000000800 */
[----:B------:R-:W-:Y:S01]  /*4290*/  @!PT LDS RZ, [RZ] ;  /* 0x00000000fffff984 */ /* 0x000fe20000000800 */
[----:B------:R-:W-:Y:S01]  /*42a0*/  @!PT LDS RZ, [RZ] ;  /* 0x00000000fffff984 */ /* 0x000fe20000000800 */
[----:B------:R-:W-:Y:S01]  /*42b0*/  @!PT LDS RZ, [RZ] ;  /* 0x00000000fffff984 */ /* 0x000fe20000000800 */
[----:B------:R2:W-:Y:S06]  /*42c0*/  MEMBAR.ALL.CTA ;  /* 0x0000000000007992 */ /* 0x0005ec0000008000 */
[----:B--2---:R-:W2:Y:S01]  /*42d0*/  FENCE.VIEW.ASYNC.S ;  /* 0x00000000000073c6 */ /* 0x004ea20000000000 */
[----:B------:R-:W-:Y:S04]  /*42e0*/  PRMT R0, RZ, 0x654, R0 ;  /* 0x00000654ff007816 */ /* 0x000fe80000000000 */
[----:B--2---:R2:W-:Y:S01]  /*42f0*/  SYNCS.ARRIVE.TRANS64.RED.A1T0 RZ, [R0+URZ], RZ ;  /* 0x000000ff00ff79a7 */ /* 0x0045e200081004ff */
[----:B----4-:R-:W-:Y:S11]  /*4300*/  LOP3.LUT P3, RZ, R26, 0x1, RZ, 0xc0, !PT ;  /* 0x000000011aff7812 */ /* 0x010ff6000786c0ff */
[----:B------:R-:W-:Y:S02]  /*4310*/  @!UPT UIADD3 URZ, UPT, UPT, URZ, URZ, URZ ;  /* 0x000000fffffff290 */ /* 0x000fe4000fffe0ff */
[----:B------:R-:W-:Y:S02]  /*4320*/  @P3 MOV R13, R24 ;  /* 0x00000018000d3202 */ /* 0x000fe40000000f00 */
[----:B------:R-:W-:Y:S01]  /*4330*/  @P3 LOP3.LUT R8, R25, 0xffff, RZ, 0xc0, !PT ;  /* 0x0000ffff19083812 */ /* 0x000fe200078ec0ff */
[----:B--2---:R-:W-:Y:S06]  /*4340*/  @!P0 BRA `(.L_x_88) ;  /* 0x0000000000a48947 */ /* 0x004fec0003800000 */
[----:B-1----:R-:W-:Y:S01]  /*4350*/  IMAD.HI.U32 R35, R22, R7, RZ ;  /* 0x0000000716237227 */ /* 0x002fe200078e00ff */
[----:B------:R-:W-:Y:S02]  /*4360*/  ISETP.NE.AND P0, PT, R6, 0x1, PT ;  /* 0x000000010600780c */ /* 0x000fe40003f05270 */
[----:B------:R-:W-:Y:S01]  /*4370*/  ISETP.NE.AND P2, PT, R72, 0x1, PT ;  /* 0x000000014800780c */ /* 0x000fe20003f45270 */
[----:B---3--:R-:W-:Y:S01]  /*4380*/  IMAD.HI.U32 R34, R19, R16, RZ ;  /* 0x0000001013227227 */ /* 0x008fe200078e00ff */
[----:B------:R-:W-:Y:S02]  /*4390*/  SHF.R.U32.HI R35, RZ, R18, R35 ;  /* 0x00000012ff237219 */ /* 0x000fe40000011623 */
[----:B------:R-:W-:Y:S01]  /*43a0*/  ISETP.NE.AND P4, PT, R2, 0x1, PT ;  /* 0x000000010200780c */ /* 0x000fe20003f85270 */
[----:B------:R-:W-:Y:S01]  /*43b0*/  IMAD.HI.U32 R36, R13, R16, RZ ;  /* 0x000000100d247227 */ /* 0x000fe200078e00ff */
[----:B------:R-:W-:Y:S02]  /*43c0*/  SHF.R.U32.HI R34, RZ, R17, R34 ;  /* 0x00000011ff227219 */ /* 0x000fe40000011622 */
[----:B------:R-:W-:Y:S01]  /*43d0*/  SEL R3, R22, R35, !P0 ;  /* 0x0000002316037207 */ /* 0x000fe20004000000 */
[C---:B------:R-:W-:Y:S01]  /*43e0*/  IMAD.HI.U32 R35, R8.reuse, R7, RZ ;  /* 0x0000000708237227 */ /* 0x040fe200078e00ff */
[----:B------:R-:W-:Y:S02]  /*43f0*/  SEL R11, R19, R34, !P4 ;  /* 0x00000022130b7207 */ /* 0x000fe40006000000 */
[----:B------:R-:W-:Y:S01]  /*4400*/  SHF.R.U32.HI R36, RZ, R17, R36 ;  /* 0x00000011ff247219 */ /* 0x000fe20000011624 */
[----:B------:R-:W-:Y:S01]  /*4410*/  IMAD.HI.U32 R38, R3, R4, RZ ;  /* 0x0000000403267227 */ /* 0x000fe200078e00ff */
[----:B------:R-:W-:Y:S03]  /*4420*/  SHF.R.U32.HI R35, RZ, R18, R35 ;  /* 0x00000012ff237219 */ /* 0x000fe60000011623 */
[----:B------:R-:W-:Y:S01]  /*4430*/  IMAD.HI.U32 R34, R11, R4, RZ ;  /* 0x000000040b227227 */ /* 0x000fe200078e00ff */
[----:B------:R-:W-:Y:S02]  /*4440*/  @P2 SHF.R.U32.HI R3, RZ, R5, R38 ;  /* 0x00000005ff032219 */ /* 0x000fe40000011626 */
[----:B------:R-:W-:Y:S02]  /*4450*/  SEL R9, R8, R35, !P0 ;  /* 0x0000002308097207 */ /* 0x000fe40004000000 */
[----:B------:R-:W-:Y:S01]  /*4460*/  @P2 SHF.R.U32.HI R11, RZ, R5, R34 ;  /* 0x00000005ff0b2219 */ /* 0x000fe20000011622 */
[C---:B------:R-:W-:Y:S01]  /*4470*/  IMAD R10, R72.reuse, R3, RZ ;  /* 0x00000003480a7224 */ /* 0x040fe200078e02ff */
[----:B------:R-:W-:Y:S01]  /*4480*/  SEL R3, R13, R36, !P4 ;  /* 0x000000240d037207 */ /* 0x000fe20006000000 */
[C---:B------:R-:W-:Y:S03]  /*4490*/  IMAD.HI.U32 R14, R9.reuse, R4, RZ ;  /* 0x00000004090e7227 */ /* 0x040fe600078e00ff */
[----:B------:R-:W-:Y:S01]  /*44a0*/  ISETP.GE.AND P0, PT, R9, R10, PT ;  /* 0x0000000a0900720c */ /* 0x000fe20003f06270 */
[C---:B------:R-:W-:Y:S01]  /*44b0*/  IMAD R12, R72.reuse, R11, RZ ;  /* 0x0000000b480c7224 */ /* 0x040fe200078e02ff */
[-C--:B------:R-:W-:Y:S04]  /*44c0*/  SHF.R.U32.HI R14, RZ, R5.reuse, R14 ;  /* 0x00000005ff0e7219 */ /* 0x080fe8000001160e */
[----:B------:R-:W-:Y:S02]  /*44d0*/  ISETP.GE.OR P0, PT, R3, R12, P0 ;  /* 0x0000000c0300720c */ /* 0x000fe40000706670 */
[----:B------:R-:W-:Y:S05]  /*44e0*/  SEL R15, R9, R14, !P2 ;  /* 0x0000000e090f7207 */ /* 0x000fea0005000000 */
[----:B------:R-:W-:Y:S04]  /*44f0*/  IMAD.MOV R14, RZ, RZ, -R15 ;  /* 0x000000ffff0e7224 */ /* 0x000fe800078e0a0f */
[----:B------:R-:W-:Y:S02]  /*4500*/  IMAD R14, R72, R14, R9 ;  /* 0x0000000e480e7224 */ /* 0x000fe400078e0209 */
[C---:B------:R-:W-:Y:S05]  /*4510*/  @!P0 IMAD.HI.U32 R10, R3.reuse, R4, RZ ;  /* 0x00000004030a8227 */ /* 0x040fea00078e00ff */
[----:B------:R-:W-:Y:S04]  /*4520*/  @!P0 SHF.R.U32.HI R10, RZ, R5, R10 ;  /* 0x00000005ff0a8219 */ /* 0x000fe8000001160a */
[----:B------:R-:W-:Y:S01]  /*4530*/  @!P0 SEL R0, R3, R10, !P2 ;  /* 0x0000000a03008207 */ /* 0x000fe20005000000 */
[----:B------:R-:W-:Y:S03]  /*4540*/  IMAD.MOV R10, RZ, RZ, -R3 ;  /* 0x000000ffff0a7224 */ /* 0x000fe600078e0a03 */
[----:B------:R-:W-:Y:S01]  /*4550*/  @!P0 IADD3 R15, PT, PT, R15, -R0, RZ ;  /* 0x800000000f0f8210 */ /* 0x000fe20007ffe0ff */
[----:B------:R-:W-:Y:S01]  /*4560*/  @!P0 IMAD R0, R11, R14, R0 ;  /* 0x0000000e0b008224 */ /* 0x000fe200078e0200 */
[----:B------:R-:W-:Y:S01]  /*4570*/  IADD3 R11, PT, PT, -R9, RZ, RZ ;  /* 0x000000ff090b7210 */ /* 0x000fe20007ffe1ff */
[----:B------:R-:W-:Y:S02]  /*4580*/  IMAD R13, R2, R10, R13 ;  /* 0x0000000a020d7224 */ /* 0x000fe400078e020d */
[----:B------:R-:W-:Y:S02]  /*4590*/  @!P0 IMAD R9, R15, R72, R3 ;  /* 0x000000480f098224 */ /* 0x000fe400078e0203 */
[----:B------:R-:W-:Y:S02]  /*45a0*/  @!P0 IMAD.MOV.U32 R3, RZ, RZ, R0 ;  /* 0x000000ffff038224 */ /* 0x000fe400078e0000 */
[----:B------:R-:W-:Y:S02]  /*45b0*/  IMAD R8, R6, R11, R8 ;  /* 0x0000000b06087224 */ /* 0x000fe400078e0208 */
[----:B------:R-:W-:Y:S02]  /*45c0*/  IMAD R13, R3, R2, R13 ;  /* 0x00000002030d7224 */ /* 0x000fe400078e020d */
[----:B------:R-:W-:Y:S02]  /*45d0*/  IMAD R8, R9, R6, R8 ;  /* 0x0000000609087224 */ /* 0x000fe400078e0208 */
.L_x_88:
[----:B------:R-:W-:Y:S05]  /*45e0*/  BRA.U UP1, `(.L_x_89) ;  /* 0x0000000101107547 */ /* 0x000fea000b800000 */
[----:B------:R-:W-:Y:S04]  /*45f0*/  MOV R0, UR7 ;  /* 0x0000000700007c02 */ /* 0x000fe80008000f00 */
[----:B------:R-:W-:Y:S04]  /*4600*/  SHF.L.U32 R3, R0, 0x1f, RZ ;  /* 0x0000001f00037819 */ /* 0x000fe800000006ff */
[----:B------:R-:W2:Y:S02]  /*4610*/  SYNCS.PHASECHK.TRANS64.TRYWAIT P0, [UR6+0x78], R3 ;  /* 0x00007803ff0075a7 */ /* 0x000ea40008001106 */
[----:B--2---:R-:W-:Y:S05]  /*4620*/  @!P0 BRA `(.L_x_90) ;  /* 0x0000004800d48947 */ /* 0x004fea0003800000 */
.L_x_89:
[----:B------:R-:W-:Y:S02]  /*4630*/  R2UR UR19, R21 ;  /* 0x00000000151372ca */ /* 0x000fe400000e0000 */
[----:B------:R-:W-:Y:S02]  /*4640*/  R2UR UR18, R20 ;  /* 0x00000000141272ca */ /* 0x000fe400000e0000 */
[----:B------:R-:W-:Y:S02]  /*4650*/  ISETP.NE.U32.AND P2, PT, RZ, UR4, PT ;  /* 0x00000004ff007c0c */ /* 0x000fe4000bf45070 */
[----:B------:R-:W-:Y:S02]  /*4660*/  SHF.L.U32 R12, R31, 0x1f, RZ ;  /* 0x0000001f1f0c7819 */ /* 0x000fe400000006ff */
[----:B------:R-:W-:Y:S05]  /*4670*/  ISETP.NE.AND.EX P2, PT, RZ, UR5, PT, P2 ;  /* 0x00000005ff007c0c */ /* 0x000fea000bf45320 */
[----:B------:R-:W-:Y:S02]  /*4680*/  USHF.L.U32 UR19, UR19, 0x7, URZ ;  /* 0x0000000713137899 */ /* 0x000fe400080006ff */
[----:B------:R-:W-:Y:S01]  /*4690*/  USHF.L.U32 UR18, UR18, 0x7, URZ ;  /* 0x0000000712127899 */ /* 0x000fe200080006ff */
[----:B------:R-:W-:Y:S11]  /*46a0*/  BRA.U !UP3, `(.L_x_91) ;  /* 0x000000010b347547 */ /* 0x000ff6000b800000 */
[----:B------:R-:W-:Y:S01]  /*46b0*/  UPLOP3.LUT UP0, UPT, UPT, UPT, UP2, 0x80, 0x8 ;  /* 0x000000000008789c */ /* 0x000fe20003f0f020 */
[----:B--2---:R-:W-:Y:S02]  /*46c0*/  HFMA2 R0, -RZ, RZ, 0, 5.9604644775390625e-08 ;  /* 0x00000001ff007431 */ /* 0x004fe400000001ff */
[----:B------:R-:W-:Y:S03]  /*46d0*/  IMAD.MOV.U32 R171, RZ, RZ, 0x1 ;  /* 0x00000001ffab7424 */ /* 0x000fe600078e00ff */
[----:B------:R-:W-:Y:S05]  /*46e0*/  PLOP3.LUT P0, PT, PT, PT, UP0, 0x80, 0x8 ;  /* 0x000000000008781c */ /* 0x000fea0003f0f008 */
[----:B------:R-:W2:Y:S01]  /*46f0*/  @UP0 LDCU.64 UR10, c[0x0][0x888] ;  /* 0x00011100ff0a07ac */ /* 0x000ea20008000a00 */
[----:B------:R-:W-:Y:S07]  /*4700*/  @UP0 UIMAD UR8, UR36, UR4, URZ ;  /* 0x00000004240802a4 */ /* 0x000fee000f8e02ff */
[----:B------:R-:W-:Y:S01]  /*4710*/  @!P0 PRMT R171, R0, 0x7610, R171 ;  /* 0x0000761000ab8816 */ /* 0x000fe200000000ab */
[----:B--2---:R-:W-:Y:S03]  /*4720*/  @UP0 UIMAD.WIDE UR10, UR8, 0x4, UR10 ;  /* 0x00000004080a08a5 */ /* 0x004fe6000f8e020a */
[----:B------:R-:W2:Y:S03]  /*4730*/  @!UP0 LDCU UR8, c[0x0][0x880] ;  /* 0x00011000ff0887ac */ /* 0x000ea60008000800 */
[----:B------:R-:W-:Y:S01]  /*4740*/  IMAD.U32 R10, RZ, RZ, UR10 ;  /* 0x0000000aff0a7e24 */ /* 0x000fe2000f8e00ff */
[----:B------:R-:W-:Y:S05]  /*4750*/  MOV R11, UR11 ;  /* 0x0000000b000b7c02 */ /* 0x000fea0008000f00 */
[----:B-----5:R4:W5:Y:S02]  /*4760*/  @P0 LDG.E R81, desc[UR46][R10.64] ;  /* 0x0000002e0a510981 */ /* 0x020964000c1e1900 */
[----:B--2-4-:R-:W-:Y:S07]  /*4770*/  @!P0 IMAD.U32 R81, RZ, RZ, UR8 ;  /* 0x00000008ff518e24 */ /* 0x014fee000f8e00ff */
.L_x_91:
[----:B-----5:R-:W-:Y:S01]  /*4780*/  @!P2 FSETP.EQ.AND P0, PT, R81, RZ, PT ;  /* 0x000000ff5100a20b */ /* 0x020fe20003f02000 */
[----:B------:R-:W-:Y:S01]  /*4790*/  @!UPT UIADD3 URZ, UPT, UPT, URZ, URZ, URZ ;  /* 0x000000fffffff290 */ /* 0x000fe2000fffe0ff */
[----:B------:R-:W-:Y:S11]  /*47a0*/  @!P2 BRA `(.L_x_92) ;  /* 0x000000000014a947 */ /* 0x000ff60003800000 */
[----:B------:R-:W-:Y:S02]  /*47b0*/  LOP3.LUT P2, RZ, R171, 0xff, RZ, 0xc0, !PT ;  /* 0x000000ffabff7812 */ /* 0x000fe4000784c0ff */
[----:B------:R-:W-:Y:S04]  /*47c0*/  PLOP3.LUT P0, PT, PT, PT, UP0, 0x80, 0x8 ;  /* 0x000000000008781c */ /* 0x000fe80003f0f008 */
[----:B------:R-:W-:Y:S07]  /*47d0*/  PLOP3.LUT P0, PT, P0, PT, PT, 0x8, 0x80 ;  /* 0x000000000080781c */ /* 0x000fee000070e170 */
[----:B------:R-:W-:Y:S11]  /*47e0*/  @P2 FSETP.EQ.AND P0, PT, R81, RZ, PT ;  /* 0x000000ff5100220b */ /* 0x000ff60003f02000 */
[----:B------:R-:W-:Y:S02]  /*47f0*/  @!UPT UIADD3 URZ, UPT, UPT, URZ, URZ, URZ ;  /* 0x000000fffffff290 */ /* 0x000fe4000fffe0ff */
.L_x_92:
[----:B------:R-:W4:Y:S01]  /*4800*/  SYNCS.PHASECHK.TRANS64.TRYWAIT P2, [UR6+0x60], R12 ;  /* 0x0000600cff0075a7 */ /* 0x000f220008041106 */
[----:B------:R-:W-:Y:S04]  /*4810*/  ELECT P4, URZ, PT ;  /* 0x0000000000ff782f */ /* 0x000fe80003880000 */
[----:B------:R-:W-:Y:S11]  /*4820*/  PLOP3.LUT P4, PT, P0, P4, PT, 0xf2, 0x2f ;  /* 0x00000000002f781c */ /* 0x000ff60000789e72 */
[----:B------:R-:W-:Y:S02]  /*4830*/  @!UPT UIADD3 URZ, UPT, UPT, URZ, URZ, URZ ;  /* 0x000000fffffff290 */ /* 0x000fe4000fffe0ff */
[----:B-1----:R-:W-:Y:S05]  /*4840*/  @!P4 IADD3 R21, P0, PT, R32, 0x580, RZ ;  /* 0x000005802015c810 */ /* 0x002fea0007f1e0ff */
[----:B------:R-:W-:Y:S01]  /*4850*/  @!P4 IMAD.X R20, RZ, RZ, R33, P0 ;  /* 0x000000ffff14c224 */ /* 0x000fe200000e0621 */
[----:B----4-:R-:W-:Y:S07]  /*4860*/  @!P2 BRA `(.L_x_93) ;  /* 0x00000048005ca947 */ /* 0x010fee0003800000 */
.L_x_160:
[----:B------:R-:W4:Y:S01]  /*4870*/  LDC.64 R14, c[0x0][0xb10] ;  /* 0x0002c400ff0e7b82 */ /* 0x000f220000000a00 */
[----:B------:R-:W-:Y:S01]  /*4880*/  @!P4 R2UR UR8, R20 ;  /* 0x000000001408c2ca */ /* 0x000fe200000e0000 */
[----:B------:R-:W-:Y:S01]  /*4890*/  VOTEU.ALL UP1, P4 ;  /* 0x0000000000ff7886 */ /* 0x000fe20002020000 */
[----:B------:R-:W-:Y:S01]  /*48a0*/  @!P4 R2UR UR9, R21 ;  /* 0x000000001509c2ca */ /* 0x000fe200000e0000 */
[----:B------:R-:W-:Y:S01]  /*48b0*/  UMOV UR10, 0x0 ;  /* 0x00000000000a7882 */ /* 0x000fe20000000000 */
[----:B------:R-:W-:Y:S03]  /*48c0*/  UMOV UR11, 0x10000000 ;  /* 0x10000000000b7882 */ /* 0x000fe60000000000 */
[----:B------:R-:W5:Y:S01]  /*48d0*/  LDC.64 R10, c[0x0][0xb18] ;  /* 0x0002c600ff0a7b82 */ /* 0x000f620000000a00 */
[----:B------:R-:W-:Y:S01]  /*48e0*/  @!UP1 UIADD3 UR16, UPT, UPT, UR6, 0x200, URZ ;  /* 0x0000020006109890 */ /* 0x000fe2000fffe0ff */
[----:B------:R-:W-:Y:S01]  /*48f0*/  @P3 SHF.R.U32.HI R28, RZ, 0x10, R25 ;  /* 0x00000010ff1c3819 */ /* 0x000fe20000011619 */
[----:B------:R-:W-:Y:S01]  /*4900*/  VOTEU.ALL UP1, P4 ;  /* 0x0000000000ff7886 */ /* 0x000fe20002020000 */
[----:B------:R-:W-:Y:S01]  /*4910*/  UMOV UR20, UR36 ;  /* 0x0000002400147c82 */ /* 0x000fe20008000000 */
[----:B------:R-:W-:Y:S03]  /*4920*/  VIADD R30, R30, 0x1 ;  /* 0x000000011e1e7836 */ /* 0x000fe60000000000 */
[----:B--2---:R-:W2:Y:S01]  /*4930*/  @!P1 LDC R0, c[0x0][0xb20] ;  /* 0x0002c800ff009b82 */ /* 0x004ea20000000800 */
[----:B------:R-:W-:Y:S01]  /*4940*/  IMAD.U32 R21, RZ, RZ, UR8 ;  /* 0x00000008ff157e24 */ /* 0x000fe2000f8e00ff */
[----:B------:R-:W-:Y:S06]  /*4950*/  UPRMT UR8, UR37, 0x654, UR17 ;  /* 0x0000065425087896 */ /* 0x000fec0008000011 */
[----:B-1----:R-:W1:Y:S01]  /*4960*/  @!P1 LDC R3, c[0x0][0xb0c] ;  /* 0x0002c300ff039b82 */ /* 0x002e620000000800 */
[----:B------:R-:W-:Y:S01]  /*4970*/  IMAD.U32 R20, RZ, RZ, UR9 ;  /* 0x00000009ff147e24 */ /* 0x000fe2000f8e00ff */
[----:B------:R-:W-:Y:S04]  /*4980*/  @!P4 R2UR UR15, R21 ;  /* 0x00000000150fc2ca */ /* 0x000fe800000e0000 */
[----:B------:R-:W-:Y:S01]  /*4990*/  @!P4 R2UR UR14, R20 ;  /* 0x00000000140ec2ca */ /* 0x000fe200000e0000 */
[----:B------:R-:W-:Y:S11]  /*49a0*/  @!P4 IMAD.MOV.U32 R20, RZ, RZ, 0x2000 ;  /* 0x00002000ff14c424 */ /* 0x000ff600078e00ff */
[----:B------:R-:W-:Y:S01]  /*49b0*/  @!UPT UIADD3 URZ, UPT, UPT, URZ, URZ, URZ ;  /* 0x000000fffffff290 */ /* 0x000fe2000fffe0ff */
[----:B------:R1:W-:Y:S01]  /*49c0*/  @!UP1 UTMALDG.3D [UR16], [UR14], desc[UR10] ;  /* 0x00000a100e0095b4 */ /* 0x0003e20008011000 */
[----:B------:R1:W-:Y:S02]  /*49d0*/  @!P4 SYNCS.ARRIVE.TRANS64.RED.A0TR RZ, [UR6+0x50], R20 ;  /* 0x00005014ffffc9a7 */ /* 0x0003e40008300406 */
[----:B-1----:R-:W-:Y:S01]  /*49e0*/  @!P1 ISETP.NE.AND P2, PT, R3, 0x1, PT ;  /* 0x000000010300980c */ /* 0x002fe20003f45270 */
[C---:B----4-:R-:W-:Y:S01]  /*49f0*/  @!P1 IMAD.HI.U32 R14, R13.reuse, R14, RZ ;  /* 0x0000000e0d0e9227 */ /* 0x050fe200078e00ff */
[----:B-----5:R-:W-:Y:S03]  /*4a00*/  @!P1 ISETP.NE.AND P0, PT, R10, 0x1, PT ;  /* 0x000000010a00980c */ /* 0x020fe60003f05270 */
[C---:B------:R-:W-:Y:S01]  /*4a10*/  @!P1 IMAD.HI.U32 R11, R8.reuse, R11, RZ ;  /* 0x0000000b080b9227 */ /* 0x040fe200078e00ff */
[----:B------:R-:W-:Y:S04]  /*4a20*/  @!P1 SHF.R.U32.HI R14, RZ, R15, R14 ;  /* 0x0000000fff0e9219 */ /* 0x000fe8000001160e */
[----:B--2---:R-:W-:Y:S01]  /*4a30*/  @!P1 SHF.R.U32.HI R9, RZ, R0, R11 ;  /* 0x00000000ff099219 */ /* 0x004fe2000001160b */
[----:B------:R-:W-:Y:S01]  /*4a40*/  SYNCS.ARRIVE.TRANS64.RED.A1T0 RZ, [UR8], RZ ;  /* 0x000000ffffff79a7 */ /* 0x000fe20008100408 */
[----:B------:R-:W-:Y:S02]  /*4a50*/  @!P1 SEL R14, R13, R14, !P2 ;  /* 0x0000000e0d0e9207 */ /* 0x000fe40005000000 */
[----:B------:R-:W-:Y:S01]  /*4a60*/  @!P1 SEL R9, R8, R9, !P0 ;  /* 0x0000000908099207 */ /* 0x000fe20004000000 */
[----:B------:R-:W1:Y:S04]  /*4a70*/  SYNCS.PHASECHK.TRANS64.TRYWAIT P5, [UR6+0x68], R12 ;  /* 0x0000680cff0075a7 */ /* 0x000e6800080a1106 */
[----:B------:R-:W-:Y:S02]  /*4a80*/  @!P1 IMAD.IADD R0, R9, 0x1, -R14 ;  /* 0x0000000109009824 */ /* 0x000fe400078e0a0e */
[----:B------:R-:W-:Y:S02]  /*4a90*/  @!P1 IMAD.IADD R9, R14, 0x1, -R9 ;  /* 0x000000010e099824 */ /* 0x000fe400078e0a09 */
[----:B------:R-:W-:Y:S02]  /*4aa0*/  @!P1 IMAD R13, R0, R3, R13 ;  /* 0x00000003000d9224 */ /* 0x000fe400078e020d */
[----:B------:R-:W-:Y:S01]  /*4ab0*/  @!P1 IMAD R8, R9, R10, R8 ;  /* 0x0000000a09089224 */ /* 0x000fe200078e0208 */
[----:B-1----:R-:W-:Y:S06]  /*4ac0*/  @!P5 BRA `(.L_x_94) ;  /* 0x0000004400dcd947 */ /* 0x002fec0003800000 */
.L_x_162:
[----:B-1----:R-:W-:Y:S01]  /*4ad0*/  @!P4 IADD3 R3, P0, PT, R32, 0x580, RZ ;  /* 0x000005802003c810 */ /* 0x002fe20007f1e0ff */
[----:B------:R-:W-:Y:S01]  /*4ae0*/  VOTEU.ALL UP1, P4 ;  /* 0x0000000000ff7886 */ /* 0x000fe20002020000 */
[----:B------:R-:W-:Y:S01]  /*4af0*/  UMOV UR20, 0x0 ;  /* 0x0000000000147882 */ /* 0x000fe20000000000 */
[----:B------:R-:W-:Y:S01]  /*4b00*/  UMOV UR21, 0x10000000 ;  /* 0x1000000000157882 */ /* 0x000fe20000000000 */
[----:B------:R-:W-:Y:S01]  /*4b10*/  @!P4 R2UR UR9, R3 ;  /* 0x000000000309c2ca */ /* 0x000fe200000e0000 */
[----:B------:R-:W-:Y:S01]  /*4b20*/  @!P4 IMAD.X R0, RZ, RZ, R33, P0 ;  /* 0x000000ffff00c224 */ /* 0x000fe200000e0621 */
[----:B------:R-:W-:Y:S01]  /*4b30*/  @!UP1 UIADD3 UR10, UPT, UPT, UR18, 0x40, URZ ;  /* 0x00000040120a9890 */ /* 0x000fe2000fffe0ff */
[----:B------:R-:W-:Y:S01]  /*4b40*/  ISETP.NE.AND P0, PT, R30, 0x2, PT ;  /* 0x000000021e00780c */ /* 0x000fe20003f05270 */
[----:B------:R-:W-:Y:S01]  /*4b50*/  UMOV UR11, UR19 ;  /* 0x00000013000b7c82 */ /* 0x000fe20008000000 */
[----:B------:R-:W-:Y:S01]  /*4b60*/  UMOV UR12, UR36 ;  /* 0x00000024000c7c82 */ /* 0x000fe20008000000 */
[----:B------:R-:W-:Y:S01]  /*4b70*/  @!P4 R2UR UR8, R0 ;  /* 0x000000000008c2ca */ /* 0x000fe200000e0000 */
[----:B------:R-:W-:Y:S01]  /*4b80*/  IMAD.IADD R20, R8, 0x1, R147 ;  /* 0x0000000108147824 */ /* 0x000fe200078e0293 */
[----:B------:R-:W-:Y:S01]  /*4b90*/  @P3 R2UR UR36, R28 ;  /* 0x000000001c2432ca */ /* 0x000fe200000e0000 */
[----:B------:R-:W-:Y:S01]  /*4ba0*/  IMAD.IADD R21, R13, 0x1, R170 ;  /* 0x000000010d157824 */ /* 0x000fe200078e02aa */
[----:B------:R-:W-:Y:S02]  /*4bb0*/  SEL R0, RZ, 0x1, P0 ;  /* 0x00000001ff007807 */ /* 0x000fe40000000000 */
[----:B------:R-:W-:Y:S01]  /*4bc0*/  LOP3.LUT R31, R31, 0x1, RZ, 0x3c, !PT ;  /* 0x000000011f1f7812 */ /* 0x000fe200078e3cff */
[----:B------:R-:W-:Y:S01]  /*4bd0*/  IMAD.U32 R10, RZ, RZ, UR9 ;  /* 0x00000009ff0a7e24 */ /* 0x000fe2000f8e00ff */
[----:B------:R-:W-:Y:S01]  /*4be0*/  @!UP1 UIADD3 UR9, UPT, UPT, UR6, 0x58, URZ ;  /* 0x0000005806099890 */ /* 0x000fe2000fffe0ff */
[----:B------:R-:W-:Y:S02]  /*4bf0*/  LOP3.LUT R29, R29, R0, RZ, 0x3c, !PT ;  /* 0x000000001d1d7212 */ /* 0x000fe400078e3cff */
[----:B------:R-:W-:Y:S02]  /*4c00*/  SEL R30, R30, RZ, P0 ;  /* 0x000000ff1e1e7207 */ /* 0x000fe40000000000 */
[----:B------:R-:W-:Y:S01]  /*4c10*/  IMAD.U32 R11, RZ, RZ, UR8 ;  /* 0x00000008ff0b7e24 */ /* 0x000fe2000f8e00ff */
[----:B------:R-:W-:Y:S01]  /*4c20*/  @!P4 R2UR UR14, R10 ;  /* 0x000000000a0ec2ca */ /* 0x000fe200000e0000 */
[----:B------:R-:W-:Y:S01]  /*4c30*/  @!UP1 UIADD3 UR8, UPT, UPT, UR6, 0x2200, URZ ;  /* 0x0000220006089890 */ /* 0x000fe2000fffe0ff */
[----:B------:R-:W-:Y:S02]  /*4c40*/  VOTEU.ALL UP1, P4 ;  /* 0x0000000000ff7886 */ /* 0x000fe40002020000 */
[----:B------:R-:W-:Y:S11]  /*4c50*/  @!P4 R2UR UR15, R11 ;  /* 0x000000000b0fc2ca */ /* 0x000ff600000e0000 */
[----:B------:R-:W-:Y:S02]  /*4c60*/  @!UPT UIADD3 URZ, UPT, UPT, URZ, URZ, URZ ;  /* 0x000000fffffff290 */ /* 0x000fe4000fffe0ff */
[----:B------:R2:W-:Y:S01]  /*4c70*/  @!UP1 UTMALDG.3D [UR8], [UR14], desc[UR20] ;  /* 0x000014080e0095b4 */ /* 0x0005e20008011000 */
[----:B------:R2:W-:Y:S01]  /*4c80*/  @!P4 SYNCS.ARRIVE.TRANS64.RED.A0TR RZ, [UR6+0x58], R23 ;  /* 0x00005817ffffc9a7 */ /* 0x0005e20008300406 */
[----:B------:R-:W-:Y:S01]  /*4c90*/  UPLOP3.LUT UP1, UPT, UPT, UPT, UPT, 0x80, 0x8 ;  /* 0x000000000008789c */ /* 0x000fe20003f2f070 */
[----:B------:R-:W-:Y:S01]  /*4ca0*/  SYNCS.ARRIVE.TRANS64.RED.A1T0 RZ, [UR13], RZ ;  /* 0x000000ffffff79a7 */ /* 0x000fe2000810040d */
[----:B------:R-:W-:Y:S09]  /*4cb0*/  @P3 BRA `(.L_x_95) ;  /* 0xfffffff400503947 */ /* 0x000ff2000383ffff */
[----:B------:R-:W-:-:S04]  /*4cc0*/  SHF.L.U32 R3, R31, 0x1f, RZ ;  /* 0x0000001f1f037819 */ /* 0x000fc800000006ff */
[----:B------:R-:W1:Y:S02]  /*4cd0*/  SYNCS.PHASECHK.TRANS64.TRYWAIT P0, [UR6+0x60], R3 ;  /* 0x00006003ff0075a7 */ /* 0x000e640008001106 */
[----:B-1----:R-:W-:Y:S05]  /*4ce0*/  @!P0 BRA `(.L_x_96) ;  /* 0x00000044006c8947 */ /* 0x002fea0003800000 */
.L_x_164:
[----:B-1----:R-:W-:-:S07]  /*4cf0*/  MOV R0, UR6 ;  /* 0x0000000600007c02 */ /* 0x002fce0008000f00 */
.L_x_97:
[----:B-1----:R-:W-:-:S04]  /*4d00*/  SHF.L.U32 R3, R31, 0x1f, RZ ;  /* 0x0000001f1f037819 */ /* 0x002fc800000006ff */
[----:B------:R1:W4:Y:S03]  /*4d10*/  SYNCS.PHASECHK.TRANS64.TRYWAIT P0, [R0+URZ+0x68], R3 ;  /* 0x00006803000075a7 */ /* 0x00032600080011ff */
[----:B----4-:R-:W-:Y:S05]  /*4d20*/  @!P0 NANOSLEEP.SYNCS 0x989680 ;  /* 0x009896800000895d */ /* 0x010fea0003900000 */
[----:B------:R-:W4:Y:S02]  /*4d30*/  @!P0 SYNCS.PHASECHK.TRANS64 P0, [R0+URZ+0x68], R3 ;  /* 0x00006803000085a7 */ /* 0x000f2400080010ff */
[----:B--2-4-:R-:W-:Y:S05]  /*4d40*/  @P0 EXIT ;  /* 0x000000000000094d */ /* 0x014fea0003800000 */
[----:B------:R-:W-:Y:S05]  /*4d50*/  BRA `(.L_x_97) ;  /* 0xfffffffc00e87947 */ /* 0x000fea000383ffff */
.L_x_86:
[----:B------:R-:W-:-:S06]  /*4d60*/  UISETP.GE.AND UP1, UPT, UR10, 0x4, UPT ;  /* 0x000000040a00788c */ /* 0x000fcc000bf26270 */
[----:B------:R-:W-:-:S13]  /*4d70*/  PLOP3.LUT P0, PT, PT, PT, UP1, 0x80, 0x8 ;  /* 0x000000000008781c */ /* 0x000fda0003f0f018 */
[----:B------:R-:W-:Y:S05]  /*4d80*/  @!P0 EXIT ;  /* 0x000000000000894d */ /* 0x000fea0003800000 */
[----:B------:R-:W-:Y:S01]  /*4d90*/  BAR.SYNC.DEFER_BLOCKING 0x6, 0xa0 ;  /* 0x0182800000007b1d */ /* 0x000fe20000010000 */
[C---:B------:R-:W-:Y:S01]  /*4da0*/  IMAD.SHL.U32 R3, R189.reuse, 0x40, RZ ;  /* 0x00000040bd037824 */ /* 0x040fe200078e00ff */
[C---:B------:R-:W-:Y:S01]  /*4db0*/  LOP3.LUT R193, R189.reuse, 0x60, RZ, 0xc0, !PT ;  /* 0x00000060bdc17812 */ /* 0x040fe200078ec0ff */
[C---:B------:R-:W-:Y:S01]  /*4dc0*/  IMAD.SHL.U32 R172, R189.reuse, 0x8, RZ ;  /* 0x00000008bdac7824 */ /* 0x040fe200078e00ff */
[C---:B------:R-:W-:Y:S01]  /*4dd0*/  LOP3.LUT R191, R189.reuse, 0x2, RZ, 0xc0, !PT ;  /* 0x00000002bdbf7812 */ /* 0x040fe200078ec0ff */
[----:B------:R-:W-:Y:S01]  /*4de0*/  IMAD.U32 R79, R189, 0x10000, RZ ;  /* 0x00010000bd4f7824 */ /* 0x000fe200078e00ff */
[----:B------:R-:W-:Y:S02]  /*4df0*/  UMOV UR49, 0x400 ;  /* 0x0000040000317882 */ /* 0x000fe40000000000 */
[----:B------:R-:W1:Y:S01]  /*4e00*/  LDC R177, c[0x0][0x370] ;  /* 0x0000dc00ffb17b82 */ /* 0x000e620000000800 */
[----:B------:R-:W-:Y:S01]  /*4e10*/  ULEA UR49, UR37, UR49, 0x18 ;  /* 0x0000003125317291 */ /* 0x000fe2000f8ec0ff */
[----:B------:R-:W-:Y:S01]  /*4e20*/  LOP3.LUT R5, R3, 0x180, RZ, 0xc0, !PT ;  /* 0x0000018003057812 */ /* 0x000fe200078ec0ff */
[----:B------:R-:W-:Y:S01]  /*4e30*/  HFMA2 R196, -RZ, RZ, 0, 0 ;  /* 0x00000000ffc47431 */ /* 0x000fe200000001ff */
[----:B------:R-:W-:Y:S01]  /*4e40*/  LOP3.LUT R79, R79, 0x600000, RZ, 0xc0, !PT ;  /* 0x006000004f4f7812 */ /* 0x000fe200078ec0ff */
[----:B------:R-:W-:Y:S01]  /*4e50*/  UIADD3 UR4, UPT, UPT, UR49, 0x4200, URZ ;  /* 0x0000420031047890 */ /* 0x000fe2000fffe0ff */
[----:B------:R-:W-:Y:S01]  /*4e60*/  LOP3.LUT R172, R5, 0x30, R172, 0xf8, !PT ;  /* 0x0000003005ac7812 */ /* 0x000fe200078ef8ac */
[----:B------:R-:W-:Y:S01]  /*4e70*/  IMAD.MOV.U32 R76, RZ, RZ, RZ ;  /* 0x000000ffff4c7224 */ /* 0x000fe200078e00ff */
[----:B------:R-:W2:Y:S01]  /*4e80*/  LDC R74, c[0x0][0xb0c] ;  /* 0x0002c300ff4a7b82 */ /* 0x000ea20000000800 */
[----:B------:R-:W-:-:S02]  /*4e90*/  LOP3.LUT R189, R189, 0x4, RZ, 0xc0, !PT ;  /* 0x00000004bdbd7812 */ /* 0x000fc400078ec0ff */
[----:B------:R-:W-:Y:S02]  /*4ea0*/  CS2R R182, SRZ ;  /* 0x0000000000b67805 */ /* 0x000fe4000001ff00 */
[----:B------:R-:W-:Y:S02]  /*4eb0*/  LOP3.LUT R172, R172, 0x1e40, R3, 0xf8, !PT ;  /* 0x00001e40acac7812 */ /* 0x000fe400078ef803 */
[----:B------:R-:W-:Y:S02]  /*4ec0*/  CS2R R180, SRZ ;  /* 0x0000000000b47805 */ /* 0x000fe4000001ff00 */
[----:B------:R-:W-:Y:S01]  /*4ed0*/  IADD3 R188, PT, PT, -R189, 0x2, RZ ;  /* 0x00000002bdbc7810 */ /* 0x000fe20007ffe1ff */
[----:B------:R-:W-:Y:S01]  /*4ee0*/  IMAD.MOV R176, RZ, RZ, -R191 ;  /* 0x000000ffffb07224 */ /* 0x000fe200078e0abf */
[----:B------:R-:W-:Y:S01]  /*4ef0*/  MOV R192, UR4 ;  /* 0x0000000400c07c02 */ /* 0x000fe20008000f00 */
[----:B------:R-:W3:Y:S01]  /*4f00*/  LDC R174, c[0x0][0xb20] ;  /* 0x0002c800ffae7b82 */ /* 0x000ee20000000800 */
[----:B------:R-:W4:Y:S01]  /*4f10*/  LDS R0, [UR49+0x130] ;  /* 0x00013031ff007984 */ /* 0x000f220008000800 */
[----:B------:R-:W-:Y:S01]  /*4f20*/  VIADD R190, R172, UR49 ;  /* 0x00000031acbe7c36 */ /* 0x000fe20008000000 */
[----:B------:R-:W1:Y:S01]  /*4f30*/  LDCU.64 UR52, c[0x0][0x348] ;  /* 0x00006900ff3477ac */ /* 0x000e620008000a00 */
[----:B------:R-:W-:-:S02]  /*4f40*/  IMAD.MOV R175, RZ, RZ, -R189 ;  /* 0x000000ffffaf7224 */ /* 0x000fc400078e0abd */
[----:B------:R-:W-:Y:S01]  /*4f50*/  VIADD R190, R190, 0x200 ;  /* 0x00000200bebe7836 */ /* 0x000fe20000000000 */
[----:B------:R-:W1:Y:S01]  /*4f60*/  LDCU.64 UR38, c[0x0][0x888] ;  /* 0x00011100ff2677ac */ /* 0x000e620008000a00 */
[----:B------:R-:W1:Y:S01]  /*4f70*/  LDC R73, c[0x0][0xb30] ;  /* 0x0002cc00ff497b82 */ /* 0x000e620000000800 */
[----:B------:R-:W1:Y:S01]  /*4f80*/  LDCU.64 UR44, c[0x0][0x890] ;  /* 0x00011200ff2c77ac */ /* 0x000e620008000a00 */
[----:B------:R-:W-:-:S06]  /*4f90*/  UIADD3 UR48, UPT, UPT, UR49, 0x200, URZ ;  /* 0x0000020031307890 */ /* 0x000fcc000fffe0ff */
[----:B------:R-:W1:Y:S08]  /*4fa0*/  LDC.64 R168, c[0x0][0xb10] ;  /* 0x0002c400ffa87b82 */ /* 0x000e700000000a00 */
[----:B------:R-:W1:Y:S08]  /*4fb0*/  LDC.64 R70, c[0x0][0xb18] ;  /* 0x0002c600ff467b82 */ /* 0x000e700000000a00 */
[----:B------:R-:W1:Y:S08]  /*4fc0*/  LDC.64 R68, c[0x0][0xb28] ;  /* 0x0002ca00ff447b82 */ /* 0x000e700000000a00 */
[----:B------:R-:W1:Y:S01]  /*4fd0*/  LDC.64 R166, c[0x0][0x8b0] ;  /* 0x00022c00ffa67b82 */ /* 0x000e620000000a00 */
[----:B----4-:R-:W-:-:S07]  /*4fe0*/  IMAD.IADD R79, R0, 0x1, R79 ;  /* 0x00000001004f7824 */ /* 0x010fce00078e024f */
[----:B------:R-:W4:Y:S08]  /*4ff0*/  LDC.64 R164, c[0x0][0x8a8] ;  /* 0x00022a00ffa47b82 */ /* 0x000f300000000a00 */
[----:B--23--:R-:W1:Y:S02]  /*5000*/  LDC R178, c[0x0][0x374] ;  /* 0x0000dd00ffb27b82 */ /* 0x00ce640000000800 */
.L_x_124:
[----:B------:R-:W-:Y:S02]  /*5010*/  LEA R0, R196, UR49, 0x3 ;  /* 0x00000031c4007c11 */ /* 0x000fe4000f8e18ff */
[----:B------:R-:W-:Y:S02]  /*5020*/  SHF.L.U32 R3, R182, 0x1f, RZ ;  /* 0x0000001fb6037819 */ /* 0x000fe400000006ff */
[----:B-1----:R-:W-:Y:S02]  /*5030*/  LEA R16, R196, UR49, 0x4 ;  /* 0x00000031c4107c11 */ /* 0x002fe4000f8e20ff */
[----:B------:R-:W2:Y:S02]  /*5040*/  SYNCS.PHASECHK.TRANS64.TRYWAIT P0, [R0+URZ+0x80], R3 ;  /* 0x00008003000075a7 */ /* 0x000ea400080011ff */
[----:B--2---:R-:W-:Y:S05]  /*5050*/  @!P0 BRA `(.L_x_98) ;  /* 0x0000004000a88947 */ /* 0x004fea0003800000 */
.L_x_165:
[----:B------:R-:W3:Y:S01]  /*5060*/  LDC.64 R12, c[0x0][0xb10] ;  /* 0x0002c400ff0c7b82 */ /* 0x000ee20000000a00 */
[----:B------:R-:W4:Y:S01]  /*5070*/  LDS.128 R16, [R16+0x110] ;  /* 0x0001100010107984 */ /* 0x000f220000000c00 */
[----:B-1----:R-:W-:Y:S01]  /*5080*/  ISETP.NE.AND P1, PT, R73, 0x1, PT ;  /* 0x000000014900780c */ /* 0x002fe20003f25270 */
[----:B--2---:R-:W-:Y:S01]  /*5090*/  VIADD R0, R0, 0x90 ;  /* 0x0000009000007836 */ /* 0x004fe20000000000 */
[----:B------:R-:W-:Y:S04]  /*50a0*/  ISETP.GE.AND P0, PT, R72, 0x1, PT ;  /* 0x000000014800780c */ /* 0x000fe80003f06270 */
[----:B------:R-:W1:Y:S01]  /*50b0*/  LDC.64 R10, c[0x0][0xb18] ;  /* 0x0002c600ff0a7b82 */ /* 0x000e620000000a00 */
[----:B------:R-:W-:Y:S01]  /*50c0*/  PRMT R0, RZ, 0x654, R0 ;  /* 0x00000654ff007816 */ /* 0x000fe20000000000 */
[----:B------:R-:W-:Y:S01]  /*50d0*/  @!PT LDS RZ, [RZ] ;  /* 0x00000000fffff984 */ /* 0x000fe20000000800 */
[----:B------:R-:W-:Y:S01]  /*50e0*/  @!PT LDS RZ, [RZ] ;  /* 0x00000000fffff984 */ /* 0x000fe20000000800 */
[----:B------:R-:W-:Y:S01]  /*50f0*/  @!PT LDS RZ, [RZ] ;  /* 0x00000000fffff984 */ /* 0x000fe20000000800 */
[----:B------:R-:W-:Y:S01]  /*5100*/  @!PT LDS RZ, [RZ] ;  /* 0x00000000fffff984 */ /* 0x000fe20000000800 */
[----:B------:R2:W-:Y:S06]  /*5110*/  MEMBAR.ALL.CTA ;  /* 0x0000000000007992 */ /* 0x0005ec0000008000 */
[----:B--2---:R-:W2:Y:S01]  /*5120*/  FENCE.VIEW.ASYNC.S ;  /* 0x00000000000073c6 */ /* 0x004ea20000000000 */
[----:B------:R-:W1:Y:S08]  /*5130*/  @!P1 LDC R14, c[0x0][0xb20] ;  /* 0x0002c800ff0e9b82 */ /* 0x000e700000000800 */
[----:B------:R-:W1:Y:S01]  /*5140*/  @!P1 LDC R9, c[0x0][0xb0c] ;  /* 0x0002c300ff099b82 */ /* 0x000e620000000800 */
[----:B--2---:R2:W-:Y:S01]  /*5150*/  SYNCS.ARRIVE.TRANS64.RED.A1T0 RZ, [R0+URZ], RZ ;  /* 0x000000ff00ff79a7 */ /* 0x0045e200081004ff */
[----:B----4-:R-:W-:Y:S04]  /*5160*/  LOP3.LUT P4, RZ, R18, 0x1, RZ, 0xc0, !PT ;  /* 0x0000000112ff7812 */ /* 0x010fe8000788c0ff */
[----:B------:R-:W-:Y:S09]  /*5170*/  P2R R194, PR, RZ, 0x10 ;  /* 0x00000010ffc27803 */ /* 0x000ff20000000000 */
[----:B------:R-:W-:Y:S02]  /*5180*/  @P4 MOV R77, R16 ;  /* 0x00000010004d4202 */ /* 0x000fe40000000f00 */
[----:B------:R-:W-:Y:S01]  /*5190*/  @P4 LOP3.LUT R75, R17, 0xffff, RZ, 0xc0, !PT ;  /* 0x0000ffff114b4812 */ /* 0x000fe200078ec0ff */
[----:B--23--:R-:W-:Y:S06]  /*51a0*/  @!P0 BRA `(.L_x_99) ;  /* 0x0000000000a48947 */ /* 0x00cfec0003800000 */
[----:B------:R-:W-:Y:S01]  /*51b0*/  IMAD.HI.U32 R23, R178, R71, RZ ;  /* 0x00000047b2177227 */ /* 0x000fe200078e00ff */
[----:B------:R-:W-:Y:S02]  /*51c0*/  ISETP.NE.AND P0, PT, R70, 0x1, PT ;  /* 0x000000014600780c */ /* 0x000fe40003f05270 */
[----:B------:R-:W-:Y:S01]  /*51d0*/  ISETP.NE.AND P2, PT, R72, 0x1, PT ;  /* 0x000000014800780c */ /* 0x000fe20003f45270 */
[----:B------:R-:W-:Y:S01]  /*51e0*/  IMAD.HI.U32 R22, R177, R168, RZ ;  /* 0x000000a8b1167227 */ /* 0x000fe200078e00ff */
[----:B------:R-:W-:Y:S02]  /*51f0*/  SHF.R.U32.HI R23, RZ, R174, R23 ;  /* 0x000000aeff177219 */ /* 0x000fe40000011617 */
[----:B------:R-:W-:Y:S01]  /*5200*/  ISETP.NE.AND P3, PT, R74, 0x1, PT ;  /* 0x000000014a00780c */ /* 0x000fe20003f65270 */
[----:B------:R-:W-:Y:S01]  /*5210*/  IMAD.HI.U32 R26, R77, R168, RZ ;  /* 0x000000a84d1a7227 */ /* 0x000fe200078e00ff */
[----:B------:R-:W-:Y:S02]  /*5220*/  SHF.R.U32.HI R22, RZ, R169, R22 ;  /* 0x000000a9ff167219 */ /* 0x000fe40000011616 */
[----:B------:R-:W-:Y:S01]  /*5230*/  SEL R3, R178, R23, !P0 ;  /* 0x00000017b2037207 */ /* 0x000fe20004000000 */
[----:B------:R-:W-:Y:S01]  /*5240*/  IMAD.HI.U32 R23, R75, R71, RZ ;  /* 0x000000474b177227 */ /* 0x000fe200078e00ff */
[----:B------:R-:W-:Y:S02]  /*5250*/  SEL R7, R177, R22, !P3 ;  /* 0x00000016b1077207 */ /* 0x000fe40005800000 */
[----:B------:R-:W-:Y:S01]  /*5260*/  SHF.R.U32.HI R26, RZ, R169, R26 ;  /* 0x000000a9ff1a7219 */ /* 0x000fe2000001161a */
[-C--:B------:R-:W-:Y:S04]  /*5270*/  IMAD.HI.U32 R22, R3, R68.reuse, RZ ;  /* 0x0000004403167227 */ /* 0x080fe800078e00ff */
[----:B------:R-:W-:Y:S01]  /*5280*/  IMAD.HI.U32 R24, R7, R68, RZ ;  /* 0x0000004407187227 */ /* 0x000fe200078e00ff */
[-C--:B------:R-:W-:Y:S02]  /*5290*/  @P2 SHF.R.U32.HI R3, RZ, R69.reuse, R22 ;  /* 0x00000045ff032219 */ /* 0x080fe40000011616 */
[----:B------:R-:W-:Y:S02]  /*52a0*/  SHF.R.U32.HI R22, RZ, R174, R23 ;  /* 0x000000aeff167219 */ /* 0x000fe40000011617 */
[----:B------:R-:W-:Y:S01]  /*52b0*/  @P2 SHF.R.U32.HI R7, RZ, R69, R24 ;  /* 0x00000045ff072219 */ /* 0x000fe20000011618 */
[C---:B------:R-:W-:Y:S01]  /*52c0*/  IMAD R2, R72.reuse, R3, RZ ;  /* 0x0000000348027224 */ /* 0x040fe200078e02ff */
[----:B------:R-:W-:Y:S02]  /*52d0*/  SEL R5, R75, R22, !P0 ;  /* 0x000000164b057207 */ /* 0x000fe40004000000 */
[----:B------:R-:W-:Y:S01]  /*52e0*/  SEL R3, R77, R26, !P3 ;  /* 0x0000001a4d037207 */ /* 0x000fe20005800000 */
[----:B------:R-:W-:Y:S01]  /*52f0*/  IMAD R4, R72, R7, RZ ;  /* 0x0000000748047224 */ /* 0x000fe200078e02ff */
[C---:B------:R-:W-:Y:S01]  /*5300*/  ISETP.GE.AND P0, PT, R5.reuse, R2, PT ;  /* 0x000000020500720c */ /* 0x040fe20003f06270 */
[----:B------:R-:W-:Y:S03]  /*5310*/  IMAD.HI.U32 R6, R5, R68, RZ ;  /* 0x0000004405067227 */ /* 0x000fe600078e00ff */
[----:B------:R-:W-:Y:S01]  /*5320*/  ISETP.GE.OR P0, PT, R3, R4, P0 ;  /* 0x000000040300720c */ /* 0x000fe20000706670 */
[----:B------:R-:W-:Y:S01]  /*5330*/  IMAD.MOV R4, RZ, RZ, -R3 ;  /* 0x000000ffff047224 */ /* 0x000fe200078e0a03 */
[-C--:B------:R-:W-:Y:S03]  /*5340*/  SHF.R.U32.HI R6, RZ, R69.reuse, R6 ;  /* 0x00000045ff067219 */ /* 0x080fe60000011606 */
[----:B------:R-:W-:Y:S01]  /*5350*/  IMAD R77, R74, R4, R77 ;  /* 0x000000044a4d7224 */ /* 0x000fe200078e024d */
[----:B------:R-:W-:Y:S05]  /*5360*/  SEL R15, R5, R6, !P2 ;  /* 0x00000006050f7207 */ /* 0x000fea0005000000 */
[----:B------:R-:W-:Y:S02]  /*5370*/  IMAD.MOV R6, RZ, RZ, -R15 ;  /* 0x000000ffff067224 */ /* 0x000fe400078e0a0f */
[C---:B------:R-:W-:Y:S04]  /*5380*/  @!P0 IMAD.HI.U32 R2, R3.reuse, R68, RZ ;  /* 0x0000004403028227 */ /* 0x040fe800078e00ff */
[----:B------:R-:W-:Y:S01]  /*5390*/  IMAD R6, R72, R6, R5 ;  /* 0x0000000648067224 */ /* 0x000fe200078e0205 */
[----:B------:R-:W-:Y:S04]  /*53a0*/  @!P0 SHF.R.U32.HI R2, RZ, R69, R2 ;  /* 0x00000045ff028219 */ /* 0x000fe80000011602 */
[----:B------:R-:W-:Y:S02]  /*53b0*/  @!P0 SEL R0, R3, R2, !P2 ;  /* 0x0000000203008207 */ /* 0x000fe40005000000 */
[----:B------:R-:W-:Y:S02]  /*53c0*/  IADD3 R2, PT, PT, -R5, RZ, RZ ;  /* 0x000000ff05027210 */ /* 0x000fe40007ffe1ff */
[----:B------:R-:W-:Y:S01]  /*53d0*/  @!P0 IADD3 R8, PT, PT, R15, -R0, RZ ;  /* 0x800000000f088210 */ /* 0x000fe20007ffe0ff */
[----:B------:R-:W-:Y:S02]  /*53e0*/  @!P0 IMAD R0, R7, R6, R0 ;  /* 0x0000000607008224 */ /* 0x000fe400078e0200 */
[----:B------:R-:W-:Y:S02]  /*53f0*/  IMAD R75, R70, R2, R75 ;  /* 0x00000002464b7224 */ /* 0x000fe400078e024b */
[----:B------:R-:W-:Y:S02]  /*5400*/  @!P0 IMAD R5, R8, R72, R3 ;  /* 0x0000004808058224 */ /* 0x000fe400078e0203 */
[----:B------:R-:W-:Y:S04]  /*5410*/  @!P0 IMAD.MOV.U32 R3, RZ, RZ, R0 ;  /* 0x000000ffff038224 */ /* 0x000fe800078e0000 */
[----:B------:R-:W-:Y:S02]  /*5420*/  IMAD R77, R3, R74, R77 ;  /* 0x0000004a034d7224 */ /* 0x000fe400078e024d */
[----:B------:R-:W-:Y:S07]  /*5430*/  IMAD R75, R5, R70, R75 ;  /* 0x00000046054b7224 */ /* 0x000fee00078e024b */
.L_x_99:
[----:B-1----:R-:W-:Y:S01]  /*5440*/  @!P1 ISETP.NE.AND P0, PT, R10, 0x1, PT ;  /* 0x000000010a00980c */ /* 0x002fe20003f05270 */
[----:B------:R-:W-:Y:S01]  /*5450*/  @!P1 IMAD.HI.U32 R0, R77, R12, RZ ;  /* 0x0000000c4d009227 */ /* 0x000fe200078e00ff */
[----:B------:R-:W-:Y:S01]  /*5460*/  @!P1 ISETP.NE.AND P2, PT, R9, 0x1, PT ;  /* 0x000000010900980c */ /* 0x000fe20003f45270 */
[----:B------:R-:W-:Y:S01]  /*5470*/  ULOP3.LUT UP0, URZ, UR48, 0x1b0, URZ, 0xc0, !UPT ;  /* 0x000001b030ff7892 */ /* 0x000fe2000f80c0ff */
[----:B------:R-:W-:Y:S01]  /*5480*/  R2UR UR42, R21 ;  /* 0x00000000152a72ca */ /* 0x000fe200000e0000 */
[----:B------:R-:W-:Y:S01]  /*5490*/  @!P1 IMAD.HI.U32 R3, R75, R11, RZ ;  /* 0x0000000b4b039227 */ /* 0x000fe200078e00ff */
[----:B------:R-:W-:Y:S02]  /*54a0*/  @!P1 SHF.R.U32.HI R0, RZ, R13, R0 ;  /* 0x0000000dff009219 */ /* 0x000fe40000011600 */
[----:B------:R-:W-:Y:S01]  /*54b0*/  R2UR UR41, R20 ;  /* 0x00000000142972ca */ /* 0x000fe200000e0000 */
[----:B------:R-:W-:Y:S01]  /*54c0*/  VIADD R196, R196, 0x1 ;  /* 0x00000001c4c47836 */ /* 0x000fe20000000000 */
[----:B------:R-:W-:Y:S02]  /*54d0*/  @!P1 SHF.R.U32.HI R2, RZ, R14, R3 ;  /* 0x0000000eff029219 */ /* 0x000fe40000011603 */
[----:B------:R-:W-:Y:S02]  /*54e0*/  @!P1 SEL R3, R77, R0, !P2 ;  /* 0x000000004d039207 */ /* 0x000fe40005000000 */
[----:B------:R-:W-:Y:S02]  /*54f0*/  @!P1 SEL R2, R75, R2, !P0 ;  /* 0x000000024b029207 */ /* 0x000fe40004000000 */
[----:B------:R-:W-:Y:S01]  /*5500*/  @P4 SHF.R.U32.HI R179, RZ, 0x10, R17 ;  /* 0x00000010ffb34819 */ /* 0x000fe20000011611 */
[----:B------:R-:W-:Y:S02]  /*5510*/  USHF.L.U32 UR42, UR42, 0x7, URZ ;  /* 0x000000072a2a7899 */ /* 0x000fe400080006ff */
[----:B------:R-:W-:Y:S02]  /*5520*/  @!P1 IMAD.IADD R0, R2, 0x1, -R3 ;  /* 0x0000000102009824 */ /* 0x000fe400078e0a03 */
[----:B------:R-:W-:Y:S01]  /*5530*/  @!P1 IMAD.IADD R2, R3, 0x1, -R2 ;  /* 0x0000000103029824 */ /* 0x000fe200078e0a02 */
[----:B------:R-:W-:Y:S01]  /*5540*/  USHF.L.U32 UR41, UR41, 0x7, URZ ;  /* 0x0000000729297899 */ /* 0x000fe200080006ff */
[----:B------:R-:W-:Y:S02]  /*5550*/  @!P1 IMAD R77, R0, R9, R77 ;  /* 0x00000009004d9224 */ /* 0x000fe400078e024d */
[----:B------:R-:W-:Y:S01]  /*5560*/  @!P1 IMAD R75, R2, R10, R75 ;  /* 0x0000000a024b9224 */ /* 0x000fe200078e024b */
[----:B------:R-:W-:Y:S08]  /*5570*/  BRA.U !UP0, `(.L_x_100) ;  /* 0x0000000108407547 */ /* 0x000ff0000b800000 */
[----:B------:R-:W1:Y:S01]  /*5580*/  LDCU.64 UR8, c[0x4][0x80] ;  /* 0x01001000ff0877ac */ /* 0x000e620008000a00 */
[----:B------:R-:W-:Y:S01]  /*5590*/  MOV R3, 0x0 ;  /* 0x0000000000037802 */ /* 0x000fe20000000f00 */
[----:B------:R-:W-:Y:S02]  /*55a0*/  HFMA2 R12, -RZ, RZ, 0, 5.9604644775390625e-08 ;  /* 0x00000001ff0c7431 */ /* 0x000fe400000001ff */
[----:B------:R-:W-:Y:S02]  /*55b0*/  IMAD.MOV.U32 R8, RZ, RZ, 0x70 ;  /* 0x00000070ff087424 */ /* 0x000fe400078e00ff */
[----:B------:R-:W-:Y:S01]  /*55c0*/  IMAD.MOV.U32 R13, RZ, RZ, RZ ;  /* 0x000000ffff0d7224 */ /* 0x000fe200078e00ff */
[----:B------:R-:W2:Y:S01]  /*55d0*/  LDCU.64 UR6, c[0x4][0x88] ;  /* 0x01001100ff0677ac */ /* 0x000ea20008000a00 */
[----:B------:R-:W3:Y:S01]  /*55e0*/  LDC.64 R2, c[0x4][R3] ;  /* 0x0100000003027b82 */ /* 0x000ee20000000a00 */
[----:B------:R-:W4:Y:S01]  /*55f0*/  LDCU.64 UR4, c[0x4][0x8] ;  /* 0x01000100ff0477ac */ /* 0x000f220008000a00 */
[----:B-1----:R-:W-:Y:S01]  /*5600*/  MOV R5, UR9 ;  /* 0x0000000900057c02 */ /* 0x002fe20008000f00 */
[----:B------:R-:W-:Y:S01]  /*5610*/  IMAD.U32 R4, RZ, RZ, UR8 ;  /* 0x00000008ff047e24 */ /* 0x000fe2000f8e00ff */
[----:B--2---:R-:W-:Y:S01]  /*5620*/  MOV R7, UR7 ;  /* 0x0000000700077c02 */ /* 0x004fe20008000f00 */
[----:B------:R-:W-:Y:S01]  /*5630*/  IMAD.U32 R6, RZ, RZ, UR6 ;  /* 0x00000006ff067e24 */ /* 0x000fe2000f8e00ff */
[----:B----4-:R-:W-:Y:S01]  /*5640*/  MOV R11, UR5 ;  /* 0x00000005000b7c02 */ /* 0x010fe20008000f00 */
[----:B------:R-:W-:Y:S02]  /*5650*/  IMAD.U32 R10, RZ, RZ, UR4 ;  /* 0x00000004ff0a7e24 */ /* 0x000fe4000f8e00ff */
[----:B------:R-:W-:Y:S07]  /*5660*/  LEPC R20, `(.L_x_100) ;  /* 0x000000001014794e */ /* 0x000fee0000000000 */
[----:B---3-5:R-:W-:Y:S05]  /*5670*/  CALL.ABS.NOINC R2 ;  /* 0x0000000002007343 */ /* 0x028fea0003c00000 */
.L_x_100:
[----:B------:R-:W-:Y:S01]  /*5680*/  LOP3.LUT P0, RZ, R192, 0x1b0, RZ, 0xc0, !PT ;  /* 0x000001b0c0ff7812 */ /* 0x000fe2000780c0ff */
[----:B------:R-:W-:Y:S11]  /*5690*/  BSSY.RECONVERGENT B6, `(.L_x_101) ;  /* 0x0000013000067945 */ /* 0x000ff60003800200 */
[----:B------:R-:W-:Y:S01]  /*56a0*/  @!UPT UIADD3 URZ, UPT, UPT, URZ, URZ, URZ ;  /* 0x000000fffffff290 */ /* 0x000fe2000fffe0ff */
[----:B------:R-:W-:Y:S05]  /*56b0*/  @!P0 BRA `(.L_x_102) ;  /* 0x0000000000408947 */ /* 0x000fea0003800000 */
        /* <DEDUP_REMOVED lines=16> */
.L_x_102:
[----:B------:R-:W-:Y:S05]  /*57c0*/  BSYNC.RECONVERGENT B6 ;  /* 0x0000000000067941 */ /* 0x000fea0003800200 */
.L_x_101:
[----:B------:R-:W-:Y:S01]  /*57d0*/  ISETP.NE.U32.AND P4, PT, R166, RZ, PT ;  /* 0x000000ffa600720c */ /* 0x000fe20003f85070 */
[----:B------:R-:W-:Y:S01]  /*57e0*/  UISETP.NE.AND UP2, UPT, UR50, URZ, UPT ;  /* 0x000000ff3200728c */ /* 0x000fe2000bf45270 */
[----:B------:R-:W-:Y:S01]  /*57f0*/  ISETP.NE.U32.AND P2, PT, RZ, UR38, PT ;  /* 0x00000026ff007c0c */ /* 0x000fe2000bf45070 */
[----:B------:R-:W-:Y:S01]  /*5800*/  UISETP.NE.U32.AND UP1, UPT, UR44, URZ, UPT ;  /* 0x000000ff2c00728c */ /* 0x000fe2000bf25070 */
[----:B------:R-:W-:Y:S01]  /*5810*/  ISETP.NE.AND.EX P4, PT, R167, RZ, PT, P4 ;  /* 0x000000ffa700720c */ /* 0x000fe20003f85340 */
[----:B------:R-:W-:Y:S01]  /*5820*/  UPLOP3.LUT UP0, UPT, UPT, UPT, UPT, 0x40, 0x4 ;  /* 0x000000000004789c */ /* 0x000fe20003f0e870 */
[----:B------:R-:W-:Y:S01]  /*5830*/  ISETP.NE.AND.EX P2, PT, RZ, UR39, PT, P2 ;  /* 0x00000027ff007c0c */ /* 0x000fe2000bf45320 */
[----:B------:R-:W-:Y:S01]  /*5840*/  UISETP.NE.AND.EX UP1, UPT, UR45, URZ, UPT, UP1 ;  /* 0x000000ff2d00728c */ /* 0x000fe2000bf25310 */
[----:B------:R-:W-:Y:S04]  /*5850*/  PLOP3.LUT P1, PT, PT, PT, UP2, 0x80, 0x8 ;  /* 0x000000000008781c */ /* 0x000fe80003f2f028 */
[----:B------:R-:W-:Y:S06]  /*5860*/  @UP2 UPLOP3.LUT UP0, UPT, UPT, UPT, UP1, 0x80, 0x8 ;  /* 0x000000000008289c */ /* 0x000fec0003f0f010 */
[----:B------:R-:W-:Y:S01]  /*5870*/  PLOP3.LUT P0, PT, PT, PT, UP0, 0x80, 0x8 ;  /* 0x000000000008781c */ /* 0x000fe20003f0f008 */
[----:B------:R-:W-:Y:S01]  /*5880*/  @!UPT UIADD3 URZ, UPT, UPT, URZ, URZ, URZ ;  /* 0x000000fffffff290 */ /* 0x000fe2000fffe0ff */
[----:B------:R-:W-:Y:S11]  /*5890*/  BRA.U !UP1, `(.L_x_103) ;  /* 0x0000000109387547 */ /* 0x000ff6000b800000 */
[----:B------:R-:W-:Y:S01]  /*58a0*/  UISETP.NE.U32.AND UP0, UPT, UR38, URZ, UPT ;  /* 0x000000ff2600728c */ /* 0x000fe2000bf05070 */
[----:B------:R-:W-:Y:S02]  /*58b0*/  HFMA2 R0, -RZ, RZ, 0, 5.9604644775390625e-08 ;  /* 0x00000001ff007431 */ /* 0x000fe400000001ff */
[----:B------:R-:W-:Y:S01]  /*58c0*/  IMAD.MOV.U32 R171, RZ, RZ, 0x1 ;  /* 0x00000001ffab7424 */ /* 0x000fe200078e00ff */
[----:B------:R-:W-:Y:S06]  /*58d0*/  UISETP.NE.AND.EX UP0, UPT, UR39, URZ, UPT, UP0 ;  /* 0x000000ff2700728c */ /* 0x000fec000bf05300 */
[----:B------:R-:W-:Y:S05]  /*58e0*/  PLOP3.LUT P3, PT, PT, PT, UP0, 0x80, 0x8 ;  /* 0x000000000008781c */ /* 0x000fea0003f6f008 */
[----:B------:R-:W1:Y:S01]  /*58f0*/  @UP0 LDCU.64 UR6, c[0x0][0x888] ;  /* 0x00011100ff0607ac */ /* 0x000e620008000a00 */
[----:B------:R-:W-:Y:S07]  /*5900*/  @UP0 UIMAD UR4, UR36, UR44, URZ ;  /* 0x0000002c240402a4 */ /* 0x000fee000f8e02ff */
[----:B------:R-:W-:Y:S01]  /*5910*/  @!P3 PRMT R171, R0, 0x7610, R171 ;  /* 0x0000761000abb816 */ /* 0x000fe200000000ab */
[----:B-1----:R-:W-:Y:S03]  /*5920*/  @UP0 UIMAD.WIDE UR6, UR4, 0x4, UR6 ;  /* 0x00000004040608a5 */ /* 0x002fe6000f8e0206 */
[----:B------:R-:W1:Y:S03]  /*5930*/  @!UP0 LDCU UR4, c[0x0][0x880] ;  /* 0x00011000ff0487ac */ /* 0x000e660008000800 */
[----:B------:R-:W-:Y:S01]  /*5940*/  IMAD.U32 R2, RZ, RZ, UR6 ;  /* 0x00000006ff027e24 */ /* 0x000fe2000f8e00ff */
[----:B------:R-:W-:Y:S05]  /*5950*/  MOV R3, UR7 ;  /* 0x0000000700037c02 */ /* 0x000fea0008000f00 */
[----:B-----5:R2:W5:Y:S02]  /*5960*/  @P3 LDG.E R81, desc[UR46][R2.64] ;  /* 0x0000002e02513981 */ /* 0x020564000c1e1900 */
[----:B-12---:R-:W-:Y:S02]  /*5970*/  @!P3 IMAD.U32 R81, RZ, RZ, UR4 ;  /* 0x00000004ff51be24 */ /* 0x006fe4000f8e00ff */
.L_x_103:
[----:B------:R-:W-:Y:S05]  /*5980*/  @!P4 BRA `(.L_x_104) ;  /* 0x000000000020c947 */ /* 0x000fea0003800000 */
[----:B------:R-:W-:Y:S04]  /*5990*/  ISETP.NE.U32.AND P3, PT, R164, RZ, PT ;  /* 0x000000ffa400720c */ /* 0x000fe80003f65070 */
[----:B------:R-:W-:Y:S11]  /*59a0*/  ISETP.NE.AND.EX P3, PT, R165, RZ, PT, P3 ;  /* 0x000000ffa500720c */ /* 0x000ff60003f65330 */
[----:B------:R-:W-:Y:S02]  /*59b0*/  @!UPT UIADD3 URZ, UPT, UPT, URZ, URZ, URZ ;  /* 0x000000fffffff290 */ /* 0x000fe4000fffe0ff */
[----:B------:R-:W1:Y:S01]  /*59c0*/  @P3 LDC.64 R2, c[0x0][0x8a8] ;  /* 0x00022a00ff023b82 */ /* 0x000e620000000a00 */
[----:B------:R-:W-:Y:S04]  /*59d0*/  @P3 IMAD R0, R166, UR36, RZ ;  /* 0x00000024a6003c24 */ /* 0x000fe8000f8e02ff */
[----:B-1----:R-:W-:Y:S05]  /*59e0*/  @P3 IMAD.WIDE R2, R0, 0x4, R2 ;  /* 0x0000000400023825 */ /* 0x002fea00078e0202 */
[----:B-----5:R1:W5:Y:S02]  /*59f0*/  @P3 LDG.E R78, desc[UR46][R2.64] ;  /* 0x0000002e024e3981 */ /* 0x020364000c1e1900 */
[----:B-1----:R-:W2:Y:S02]  /*5a00*/  @!P3 LDC R78, c[0x0][0x8a0] ;  /* 0x00022800ff4ebb82 */ /* 0x002ea40000000800 */
.L_x_104:
[----:B-----5:R-:W-:Y:S01]  /*5a10*/  FSETP.NEU.AND P4, PT, R81, RZ, PT ;  /* 0x000000ff5100720b */ /* 0x020fe20003f8d000 */
[----:B------:R-:W-:Y:S01]  /*5a20*/  BSSY B1, `(.L_x_105) ;  /* 0x0000047000017945 */ /* 0x000fe20003800000 */
[----:B------:R-:W-:Y:S01]  /*5a30*/  SEL R5, RZ, 0xffffffff, P2 ;  /* 0xffffffffff057807 */ /* 0x000fe20001000000 */
[----:B------:R-:W-:Y:S01]  /*5a40*/  IMAD.MOV.U32 R208, RZ, RZ, 0x1 ;  /* 0x00000001ffd07424 */ /* 0x000fe200078e00ff */
[----:B------:R-:W-:Y:S01]  /*5a50*/  LOP3.LUT P3, RZ, R171, 0xff, RZ, 0xc0, !PT ;  /* 0x000000ffabff7812 */ /* 0x000fe2000786c0ff */
[C---:B------:R-:W-:Y:S01]  /*5a60*/  IMAD R80, R76.reuse, 0x80, R79 ;  /* 0x000000804c507824 */ /* 0x040fe200078e024f */
[----:B------:R-:W-:Y:S02]  /*5a70*/  @P1 SEL R0, RZ, 0xffffffff, P4 ;  /* 0xffffffffff001807 */ /* 0x000fe40002000000 */
[----:B------:R-:W-:Y:S02]  /*5a80*/  CS2R R162, SRZ ;  /* 0x0000000000a27805 */ /* 0x000fe4000001ff00 */
[----:B------:R-:W-:Y:S02]  /*5a90*/  LEA R3, R181, UR49, 0x3 ;  /* 0x00000031b5037c11 */ /* 0x000fe4000f8e18ff */
[----:B------:R-:W-:Y:S02]  /*5aa0*/  CS2R R160, SRZ ;  /* 0x0000000000a07805 */ /* 0x000fe4000001ff00 */
[----:B------:R-:W-:Y:S02]  /*5ab0*/  @P0 SEL R0, R5, R0, !P3 ;  /* 0x0000000005000207 */ /* 0x000fe40005800000 */
[----:B------:R-:W-:Y:S02]  /*5ac0*/  CS2R R158, SRZ ;  /* 0x00000000009e7805 */ /* 0x000fe4000001ff00 */
[----:B------:R-:W-:Y:S02]  /*5ad0*/  LEA R195, R76, UR49, 0x3 ;  /* 0x000000314cc37c11 */ /* 0x000fe4000f8e18ff */
[----:B------:R-:W-:Y:S02]  /*5ae0*/  CS2R R156, SRZ ;  /* 0x00000000009c7805 */ /* 0x000fe4000001ff00 */
[----:B------:R-:W-:Y:S02]  /*5af0*/  @P1 LOP3.LUT R0, R0, 0x1, RZ, 0xc0, !PT ;  /* 0x0000000100001812 */ /* 0x000fe400078ec0ff */
[----:B------:R-:W-:Y:S02]  /*5b00*/  CS2R R154, SRZ ;  /* 0x00000000009a7805 */ /* 0x000fe4000001ff00 */
[----:B------:R-:W-:Y:S02]  /*5b10*/  SHF.L.U32 R2, R183, 0x1f, RZ ;  /* 0x0000001fb7027819 */ /* 0x000fe400000006ff */
[----:B------:R-:W-:Y:S02]  /*5b20*/  CS2R R152, SRZ ;  /* 0x0000000000987805 */ /* 0x000fe4000001ff00 */
[----:B------:R-:W-:Y:S02]  /*5b30*/  ISETP.NE.U32.OR P6, PT, R0, 0x1, !P1 ;  /* 0x000000010000780c */ /* 0x000fe40004fc5470 */
[----:B------:R-:W-:Y:S02]  /*5b40*/  CS2R R150, SRZ ;  /* 0x0000000000967805 */ /* 0x000fe4000001ff00 */
[----:B------:R-:W-:Y:S02]  /*5b50*/  PLOP3.LUT P2, PT, PT, PT, UP1, 0x80, 0x8 ;  /* 0x000000000008781c */ /* 0x000fe40003f4f018 */
[----:B------:R-:W-:Y:S02]  /*5b60*/  CS2R R148, SRZ ;  /* 0x0000000000947805 */ /* 0x000fe4000001ff00 */
[----:B------:R-:W-:Y:S02]  /*5b70*/  SEL R0, RZ, 0xffffffff, P4 ;  /* 0xffffffffff007807 */ /* 0x000fe40002000000 */
[----:B------:R-:W-:Y:S03]  /*5b80*/  P2R R184, PR, RZ, 0x40 ;  /* 0x00000040ffb87803 */ /* 0x000fe60000000000 */
[----:B------:R-:W-:Y:S04]  /*5b90*/  @P6 SHF.L.U32 R4, R180, 0x1f, RZ ;  /* 0x0000001fb4046819 */ /* 0x000fe800000006ff */
[----:B------:R-:W-:Y:S01]  /*5ba0*/  @P2 SEL R0, R5, R0, !P3 ;  /* 0x0000000005002207 */ /* 0x000fe20005800000 */
[----:B------:R-:W1:Y:S03]  /*5bb0*/  @P6 SYNCS.PHASECHK.TRANS64.TRYWAIT P1, [R3+URZ+0x50], R4 ;  /* 0x00005004030065a7 */ /* 0x000e6600080211ff */
[----:B------:R-:W-:Y:S04]  /*5bc0*/  LOP3.LUT R0, R0, 0x1, RZ, 0xc0, !PT ;  /* 0x0000000100007812 */ /* 0x000fe800078ec0ff */
[----:B------:R-:W-:Y:S04]  /*5bd0*/  ISETP.NE.U32.AND P5, PT, R0, 0x1, PT ;  /* 0x000000010000780c */ /* 0x000fe80003fa5070 */
[----:B------:R-:W-:Y:S01]  /*5be0*/  P2R R209, PR, RZ, 0x20 ;  /* 0x00000020ffd17803 */ /* 0x000fe20000000000 */
[----:B------:R3:W4:Y:S01]  /*5bf0*/  SYNCS.PHASECHK.TRANS64.TRYWAIT P0, [R195+URZ+0xa0], R2 ;  /* 0x0000a002c30075a7 */ /* 0x00072200080011ff */
[----:B-1----:R-:W-:Y:S01]  /*5c00*/  @P6 SEL R208, RZ, 0x1, !P1 ;  /* 0x00000001ffd06807 */ /* 0x002fe20004800000 */
[----:B---3--:R-:W-:Y:S06]  /*5c10*/  @!P6 BRA `(.L_x_106) ;  /* 0x00000000009ce947 */ /* 0x008fec0003800000 */
[----:B------:R-:W-:Y:S01]  /*5c20*/  @P5 IMAD R6, R181, 0x2000, R190 ;  /* 0x00002000b5065824 */ /* 0x000fe200078e02be */
[----:B------:R-:W-:Y:S01]  /*5c30*/  ISETP.NE.AND P1, PT, R208, RZ, PT ;  /* 0x000000ffd000720c */ /* 0x000fe20003f25270 */
[----:B------:R-:W-:Y:S01]  /*5c40*/  BSSY B0, `(.L_x_107) ;  /* 0x0000010000007945 */ /* 0x000fe20003800000 */
[----:B------:R-:W-:Y:S01]  /*5c50*/  CS2R R150, SRZ ;  /* 0x0000000000967805 */ /* 0x000fe2000001ff00 */
[--C-:B------:R-:W-:Y:S01]  /*5c60*/  @P5 IMAD R7, R191, -0x10, R6.reuse ;  /* 0xfffffff0bf075824 */ /* 0x100fe200078e0206 */
[----:B------:R-:W-:Y:S01]  /*5c70*/  CS2R R148, SRZ ;  /* 0x0000000000947805 */ /* 0x000fe2000001ff00 */
[----:B------:R-:W-:Y:S01]  /*5c80*/  @P5 IMAD R5, R189, -0x10, R6 ;  /* 0xfffffff0bd055824 */ /* 0x000fe200078e0206 */
[----:B------:R-:W-:Y:S01]  /*5c90*/  CS2R R158, SRZ ;  /* 0x00000000009e7805 */ /* 0x000fe2000001ff00 */
[----:B------:R-:W-:Y:S01]  /*5ca0*/  @P5 IMAD R4, R188, 0x10, R7 ;  /* 0x00000010bc045824 */ /* 0x000fe200078e0207 */
[----:B------:R-:W-:Y:S02]  /*5cb0*/  CS2R R156, SRZ ;  /* 0x00000000009c7805 */ /* 0x000fe4000001ff00 */
[----:B------:R-:W-:Y:S02]  /*5cc0*/  CS2R R154, SRZ ;  /* 0x00000000009a7805 */ /* 0x000fe4000001ff00 */
[----:B------:R-:W-:Y:S02]  /*5cd0*/  CS2R R152, SRZ ;  /* 0x0000000000987805 */ /* 0x000fe4000001ff00 */
[----:B------:R-:W-:Y:S02]  /*5ce0*/  CS2R R162, SRZ ;  /* 0x0000000000a27805 */ /* 0x000fe4000001ff00 */
[----:B------:R-:W-:Y:S01]  /*5cf0*/  CS2R R160, SRZ ;  /* 0x0000000000a07805 */ /* 0x000fe2000001ff00 */
[----:B------:R-:W-:Y:S06]  /*5d00*/  @P1 BRA `(.L_x_108) ;  /* 0x00000000000c1947 */ /* 0x000fec0003800000 */
[----:B------:R-:W-:Y:S04]  /*5d10*/  SHF.L.U32 R0, R180, 0x1f, RZ ;  /* 0x0000001fb4007819 */ /* 0x000fe800000006ff */
[----:B------:R-:W1:Y:S02]  /*5d20*/  SYNCS.PHASECHK.TRANS64.TRYWAIT P1, [R3+URZ+0x50], R0 ;  /* 0x00005000030075a7 */ /* 0x000e6400080211ff */
[----:B-1----:R-:W-:Y:S05]  /*5d30*/  @!P1 BRA `(.L_x_109) ;  /* 0x0000003400849947 */ /* 0x002fea0003800000 */
.L_x_108:
[----:B------:R-:W-:Y:S05]  /*5d40*/  BSYNC B0 ;  /* 0x0000000000007941 */ /* 0x000fea0003800000 */
.L_x_107:
[----:B------:R-:W-:Y:S01]  /*5d50*/  ISETP.NE.AND P1, PT, R209, RZ, PT ;  /* 0x000000ffd100720c */ /* 0x000fe20003f25270 */
[----:B-1----:R-:W-:Y:S02]  /*5d60*/  VIADD R3, R3, 0x60 ;  /* 0x0000006003037836 */ /* 0x002fe40000000000 */
[----:B------:R-:W-:Y:S02]  /*5d70*/  IMAD.U32 R0, RZ, RZ, UR37 ;  /* 0x00000025ff007e24 */ /* 0x000fe4000f8e00ff */
[----:B------:R-:W-:Y:S03]  /*5d80*/  VIADD R181, R181, 0x1 ;  /* 0x00000001b5b57836 */ /* 0x000fe60000000000 */
[----:B------:R-:W-:Y:S05]  /*5d90*/  PRMT R0, R0, 0x654, R3 ;  /* 0x0000065400007816 */ /* 0x000fea0000000003 */
[----:B------:R1:W3:Y:S04]  /*5da0*/  @P1 LDS.128 R148, [R6] ;  /* 0x0000000006941984 */ /* 0x0002e80000000c00 */
[----:B------:R1:W1:Y:S04]  /*5db0*/  @P1 LDS.128 R156, [R5+0x20] ;  /* 0x00002000059c1984 */ /* 0x0002680000000c00 */
[----:B------:R1:W1:Y:S04]  /*5dc0*/  @P1 LDS.128 R152, [R7+0x10] ;  /* 0x0000100007981984 */ /* 0x0002680000000c00 */
[----:B------:R1:W1:Y:S01]  /*5dd0*/  @P1 LDS.128 R160, [R4+0x10] ;  /* 0x0000100004a01984 */ /* 0x0002620000000c00 */
[C---:B------:R-:W-:Y:S01]  /*5de0*/  ISETP.NE.AND P1, PT, R181.reuse, 0x2, PT ;  /* 0x00000002b500780c */ /* 0x040fe20003f25270 */
[----:B------:R-:W-:Y:S01]  /*5df0*/  @!PT LDS RZ, [RZ] ;  /* 0x00000000fffff984 */ /* 0x000fe20000000800 */
[----:B------:R-:W-:Y:S01]  /*5e00*/  @!PT LDS RZ, [RZ] ;  /* 0x00000000fffff984 */ /* 0x000fe20000000800 */
[----:B------:R-:W-:Y:S01]  /*5e10*/  @!PT LDS RZ, [RZ] ;  /* 0x00000000fffff984 */ /* 0x000fe20000000800 */
[----:B------:R-:W-:Y:S01]  /*5e20*/  @!PT LDS RZ, [RZ] ;  /* 0x00000000fffff984 */ /* 0x000fe20000000800 */
[----:B------:R5:W-:Y:S06]  /*5e30*/  MEMBAR.ALL.CTA ;  /* 0x0000000000007992 */ /* 0x000bec0000008000 */
[----:B-----5:R-:W5:Y:S01]  /*5e40*/  FENCE.VIEW.ASYNC.S ;  /* 0x00000000000073c6 */ /* 0x020f620000000000 */
[----:B------:R-:W-:Y:S02]  /*5e50*/  SEL R3, RZ, 0x1, P1 ;  /* 0x00000001ff037807 */ /* 0x000fe40000800000 */
[----:B------:R-:W-:Y:S02]  /*5e60*/  SEL R181, R181, RZ, P1 ;  /* 0x000000ffb5b57207 */ /* 0x000fe40000800000 */
[----:B------:R-:W-:Y:S01]  /*5e70*/  LOP3.LUT R180, R180, R3, RZ, 0x3c, !PT ;  /* 0x00000003b4b47212 */ /* 0x000fe200078e3cff */
[----:B-----5:R1:W-:Y:S06]  /*5e80*/  SYNCS.ARRIVE.TRANS64.RED.A1T0 RZ, [R0+URZ], RZ ;  /* 0x000000ff00ff79a7 */ /* 0x0203ec00081004ff */
.L_x_106:
[----:B------:R-:W-:Y:S05]  /*5e90*/  BSYNC B1 ;  /* 0x0000000000017941 */ /* 0x000fea0003800000 */
.L_x_105:
[----:B-1----:R-:W-:Y:S04]  /*5ea0*/  SHF.R.U32.HI R0, RZ, 0x15, R80 ;  /* 0x00000015ff007819 */ /* 0x002fe80000011650 */
[----:B------:R-:W-:Y:S01]  /*5eb0*/  LOP3.LUT P1, RZ, R0, 0x3, R173, 0x48, !PT ;  /* 0x0000000300ff7812 */ /* 0x000fe200078248ad */
[----:B------:R-:W-:Y:S01]  /*5ec0*/  @!UPT UIADD3 URZ, UPT, UPT, URZ, URZ, URZ ;  /* 0x000000fffffff290 */ /* 0x000fe2000fffe0ff */
[----:B----4-:R-:W-:Y:S11]  /*5ed0*/  @P0 BRA `(.L_x_110) ;  /* 0x0000000000080947 */ /* 0x010ff60003800000 */
[----:B------:R-:W1:Y:S02]  /*5ee0*/  SYNCS.PHASECHK.TRANS64.TRYWAIT P0, [R195+URZ+0xa0], R2 ;  /* 0x0000a002c30075a7 */ /* 0x000e6400080011ff */
[----:B-1----:R-:W-:Y:S05]  /*5ef0*/  @!P0 BRA `(.L_x_111) ;  /* 0x0000003400288947 */ /* 0x002fea0003800000 */
.L_x_110:
[----:B------:R-:W-:Y:S04]  /*5f00*/  BSSY.RECONVERGENT B6, `(.L_x_112) ;  /* 0x0000012000067945 */ /* 0x000fe80003800200 */
[----:B------:R-:W-:Y:S05]  /*5f10*/  @!P1 BRA `(.L_x_113) ;  /* 0x0000000000409947 */ /* 0x000fea0003800000 */
[----:B------:R-:W4:Y:S01]  /*5f20*/  LDCU.64 UR8, c[0x4][0x70] ;  /* 0x01000e00ff0877ac */ /* 0x000f220008000a00 */
[----:B------:R-:W-:Y:S01]  /*5f30*/  MOV R3, 0x0 ;  /* 0x0000000000037802 */ /* 0x000fe20000000f00 */
[----:B------:R-:W-:Y:S02]  /*5f40*/  HFMA2 R12, -RZ, RZ, 0, 5.9604644775390625e-08 ;  /* 0x00000001ff0c7431 */ /* 0x000fe400000001ff */
[----:B------:R-:W-:Y:S02]  /*5f50*/  IMAD.MOV.U32 R8, RZ, RZ, 0x192 ;  /* 0x00000192ff087424 */ /* 0x000fe400078e00ff */
[----:B------:R-:W-:Y:S01]  /*5f60*/  IMAD.MOV.U32 R13, RZ, RZ, RZ ;  /* 0x000000ffff0d7224 */ /* 0x000fe200078e00ff */
[----:B------:R-:W5:Y:S01]  /*5f70*/  LDCU.64 UR6, c[0x4][0x78] ;  /* 0x01000f00ff0677ac */ /* 0x000f620008000a00 */
[----:B-1----:R-:W1:Y:S01]  /*5f80*/  LDC.64 R2, c[0x4][R3] ;  /* 0x0100000003027b82 */ /* 0x002e620000000a00 */
[----:B------:R-:W2:Y:S01]  /*5f90*/  LDCU.64 UR4, c[0x4][0x10] ;  /* 0x01000200ff0477ac */ /* 0x000ea20008000a00 */
[----:B----4-:R-:W-:Y:S01]  /*5fa0*/  MOV R5, UR9 ;  /* 0x0000000900057c02 */ /* 0x010fe20008000f00 */
[----:B------:R-:W-:Y:S01]  /*5fb0*/  IMAD.U32 R4, RZ, RZ, UR8 ;  /* 0x00000008ff047e24 */ /* 0x000fe2000f8e00ff */
[----:B-----5:R-:W-:Y:S01]  /*5fc0*/  MOV R7, UR7 ;  /* 0x0000000700077c02 */ /* 0x020fe20008000f00 */
[----:B------:R-:W-:Y:S01]  /*5fd0*/  IMAD.U32 R6, RZ, RZ, UR6 ;  /* 0x00000006ff067e24 */ /* 0x000fe2000f8e00ff */
[----:B--2---:R-:W-:Y:S01]  /*5fe0*/  MOV R11, UR5 ;  /* 0x00000005000b7c02 */ /* 0x004fe20008000f00 */
[----:B------:R-:W-:Y:S02]  /*5ff0*/  IMAD.U32 R10, RZ, RZ, UR4 ;  /* 0x00000004ff0a7e24 */ /* 0x000fe4000f8e00ff */
[----:B------:R-:W-:Y:S07]  /*6000*/  LEPC R20, `(.L_x_113) ;  /* 0x000000001014794e */ /* 0x000fee0000000000 */
[----:B-1-3--:R-:W-:Y:S05]  /*6010*/  CALL.ABS.NOINC R2 ;  /* 0x0000000002007343 */ /* 0x00afea0003c00000 */
.L_x_113:
[----:B------:R-:W-:Y:S05]  /*6020*/  BSYNC.RECONVERGENT B6 ;  /* 0x0000000000067941 */ /* 0x000fea0003800200 */
.L_x_112:
[-C--:B---3--:R-:W-:Y:S01]  /*6030*/  F2FP.F16.E5M2.UNPACK_B R83, R148.reuse ;  /* 0x00000094ff53723e */ /* 0x088fe200020004ff */
[----:B------:R-:W-:Y:S05]  /*6040*/  WARPSYNC.ALL ;  /* 0x0000000000007948 */ /* 0x000fea0003800000 */
[----:B------:R-:W-:Y:S01]  /*6050*/  R2UR UR4, R80 ;  /* 0x00000000500472ca */ /* 0x000fe200000e0000 */
[--C-:B------:R-:W-:Y:S01]  /*6060*/  HADD2.F32 R82, -RZ, R83.reuse.H0_H0 ;  /* 0x20000053ff527230 */ /* 0x100fe20000004100 */
[----:B------:R-:W-:Y:S01]  /*6070*/  F2FP.F16.E5M2.UNPACK_B R85, R148.H1 ;  /* 0x00000094ff55723e */ /* 0x000fe200030004ff */
[----:B------:R-:W-:Y:S01]  /*6080*/  HADD2.F32 R83, -RZ, R83.H1_H1 ;  /* 0x30000053ff537230 */ /* 0x000fe20000004100 */
[-C--:B------:R-:W-:Y:S01]  /*6090*/  F2FP.F16.E5M2.UNPACK_B R87, R149.reuse ;  /* 0x00000095ff57723e */ /* 0x080fe200020004ff */
[----:B------:R-:W-:Y:S01]  /*60a0*/  BSSY.RECONVERGENT B0, `(.L_x_114) ;  /* 0x000011d000007945 */ /* 0x000fe20003800200 */
[----:B------:R-:W-:Y:S01]  /*60b0*/  F2FP.F16.E5M2.UNPACK_B R89, R149.H1 ;  /* 0x00000095ff59723e */ /* 0x000fe200030004ff */
[----:B------:R-:W-:Y:S01]  /*60c0*/  HADD2.F32 R84, -RZ, R85.H0_H0 ;  /* 0x20000055ff547230 */ /* 0x000fe20000004100 */
[-C--:B------:R-:W-:Y:S01]  /*60d0*/  F2FP.F16.E5M2.UNPACK_B R91, R150.reuse ;  /* 0x00000096ff5b723e */ /* 0x080fe200020004ff */
[----:B------:R-:W-:Y:S01]  /*60e0*/  HADD2.F32 R88, -RZ, R87.H1_H1 ;  /* 0x30000057ff587230 */ /* 0x000fe20000004100 */
[----:B------:R-:W-:Y:S01]  /*60f0*/  F2FP.F16.E5M2.UNPACK_B R93, R150.H1 ;  /* 0x00000096ff5d723e */ /* 0x000fe200030004ff */
[----:B------:R-:W-:Y:S01]  /*6100*/  HADD2.F32 R86, -RZ, R85.H1_H1 ;  /* 0x30000055ff567230 */ /* 0x000fe20000004100 */
[-C--:B------:R-:W-:Y:S01]  /*6110*/  F2FP.F16.E5M2.UNPACK_B R95, R151.reuse ;  /* 0x00000097ff5f723e */ /* 0x080fe200020004ff */
[----:B------:R-:W2:Y:S01]  /*6120*/  LDTM.x64 R4, tmem[UR4] ;  /* 0x00000004000479ee */ /* 0x000ea20008340000 */
[----:B------:R-:W-:Y:S01]  /*6130*/  F2FP.F16.E5M2.UNPACK_B R97, R151.H1 ;  /* 0x00000097ff61723e */ /* 0x000fe200030004ff */
[----:B------:R-:W-:Y:S01]  /*6140*/  HADD2.F32 R85, -RZ, R87.H0_H0 ;  /* 0x20000057ff557230 */ /* 0x000fe20000004100 */
[-C--:B------:R-:W-:Y:S01]  /*6150*/  F2FP.F16.E5M2.UNPACK_B R99, R152.reuse ;  /* 0x00000098ff63723e */ /* 0x080fe200020004ff */
[----:B------:R-:W-:Y:S01]  /*6160*/  HADD2.F32 R87, -RZ, R89.H0_H0 ;  /* 0x20000059ff577230 */ /* 0x000fe20000004100 */
[----:B------:R-:W-:Y:S01]  /*6170*/  F2FP.F16.E5M2.UNPACK_B R101, R152.H1 ;  /* 0x00000098ff65723e */ /* 0x000fe200030004ff */
[----:B------:R-:W-:Y:S01]  /*6180*/  HADD2.F32 R92, -RZ, R91.H1_H1 ;  /* 0x3000005bff5c7230 */ /* 0x000fe20000004100 */
[----:B------:R-:W-:Y:S01]  /*6190*/  ISETP.NE.AND P6, PT, R184, RZ, PT ;  /* 0x000000ffb800720c */ /* 0x000fe20003fc5270 */
[----:B------:R-:W-:Y:S01]  /*61a0*/  HADD2.F32 R96, -RZ, R95.H1_H1 ;  /* 0x3000005fff607230 */ /* 0x000fe20000004100 */
[----:B------:R-:W-:Y:S01]  /*61b0*/  SHF.L.U32 R211, R176, 0x4, RZ ;  /* 0x00000004b0d37819 */ /* 0x000fe200000006ff */
[----:B------:R-:W-:Y:S01]  /*61c0*/  HADD2.F32 R100, -RZ, R99.H1_H1 ;  /* 0x30000063ff647230 */ /* 0x000fe20000004100 */
[----:B------:R-:W-:Y:S01]  /*61d0*/  SHF.L.U32 R217, R175, 0x4, RZ ;  /* 0x00000004afd97819 */ /* 0x000fe200000006ff */
[----:B------:R-:W-:Y:S01]  /*61e0*/  HADD2.F32 R90, -RZ, R89.H1_H1 ;  /* 0x30000059ff5a7230 */ /* 0x000fe20000004100 */
[C---:B------:R-:W-:Y:S01]  /*61f0*/  IADD3 R197, PT, PT, R190.reuse, R211, RZ ;  /* 0x000000d3bec57210 */ /* 0x040fe20007ffe0ff */
[----:B------:R-:W-:Y:S01]  /*6200*/  HADD2.F32 R89, -RZ, R91.H0_H0 ;  /* 0x2000005bff597230 */ /* 0x000fe20000004100 */
[----:B------:R-:W-:Y:S01]  /*6210*/  IADD3 R199, PT, PT, R190, R217, RZ ;  /* 0x000000d9bec77210 */ /* 0x000fe20007ffe0ff */
[--C-:B------:R-:W-:Y:S01]  /*6220*/  HADD2.F32 R91, -RZ, R93.reuse.H0_H0 ;  /* 0x2000005dff5b7230 */ /* 0x100fe20000004100 */
[----:B------:R-:W-:Y:S01]  /*6230*/  SHF.L.U32 R210, R188, 0x4, RZ ;  /* 0x00000004bcd27819 */ /* 0x000fe200000006ff */
[----:B------:R-:W-:Y:S01]  /*6240*/  HADD2.F32 R94, -RZ, R93.H1_H1 ;  /* 0x3000005dff5e7230 */ /* 0x000fe20000004100 */
[----:B------:R-:W-:Y:S01]  /*6250*/  F2FP.F16.E5M2.UNPACK_B R103, R153 ;  /* 0x00000099ff67723e */ /* 0x000fe200020004ff */
[----:B------:R-:W-:Y:S01]  /*6260*/  HADD2.F32 R93, -RZ, R95.H0_H0 ;  /* 0x2000005fff5d7230 */ /* 0x000fe20000004100 */
[----:B------:R-:W-:Y:S01]  /*6270*/  IADD3 R198, PT, PT, R210, R197, RZ ;  /* 0x000000c5d2c67210 */ /* 0x000fe20007ffe0ff */
[----:B------:R-:W-:Y:S01]  /*6280*/  HADD2.F32 R95, -RZ, R97.H0_H0 ;  /* 0x20000061ff5f7230 */ /* 0x000fe20000004100 */
[----:B------:R-:W-:Y:S01]  /*6290*/  F2FP.F16.E5M2.UNPACK_B R105, R153.H1 ;  /* 0x00000099ff69723e */ /* 0x000fe200030004ff */
[C---:B--2---:R-:W-:Y:S01]  /*62a0*/  FMUL R0, R78.reuse, R4 ;  /* 0x000000044e007220 */ /* 0x044fe20000400000 */
[C---:B-1----:R-:W-:Y:S01]  /*62b0*/  FMUL R2, R78.reuse, R5 ;  /* 0x000000054e027220 */ /* 0x042fe20000400000 */
[C---:B------:R-:W-:Y:S01]  /*62c0*/  FMUL R4, R78.reuse, R8 ;  /* 0x000000084e047220 */ /* 0x040fe20000400000 */
[C---:B------:R-:W-:Y:S01]  /*62d0*/  FMUL R5, R78.reuse, R9 ;  /* 0x000000094e057220 */ /* 0x040fe20000400000 */
[C---:B------:R-:W-:Y:S01]  /*62e0*/  FFMA R0, R81.reuse, R82, R0 ;  /* 0x0000005251007223 */ /* 0x040fe20000000000 */
[C---:B------:R-:W-:Y:S01]  /*62f0*/  FFMA R2, R81.reuse, R83, R2 ;  /* 0x0000005351027223 */ /* 0x040fe20000000002 */
[C---:B------:R-:W-:Y:S01]  /*6300*/  FMUL R8, R78.reuse, R12 ;  /* 0x0000000c4e087220 */ /* 0x040fe20000400000 */
[C---:B------:R-:W-:Y:S01]  /*6310*/  FMUL R9, R78.reuse, R13 ;  /* 0x0000000d4e097220 */ /* 0x040fe20000400000 */
[C---:B------:R-:W-:Y:S01]  /*6320*/  FMUL R12, R78.reuse, R16 ;  /* 0x000000104e0c7220 */ /* 0x040fe20000400000 */
[C---:B------:R-:W-:Y:S01]  /*6330*/  FMUL R13, R78.reuse, R17 ;  /* 0x000000114e0d7220 */ /* 0x040fe20000400000 */
[C---:B------:R-:W-:Y:S01]  /*6340*/  FMUL R16, R78.reuse, R20 ;  /* 0x000000144e107220 */ /* 0x040fe20000400000 */
[C---:B------:R-:W-:Y:S01]  /*6350*/  FMUL R17, R78.reuse, R21 ;  /* 0x000000154e117220 */ /* 0x040fe20000400000 */
[----:B------:R-:W-:Y:S02]  /*6360*/  HADD2.F32 R104, -RZ, R103.H1_H1 ;  /* 0x30000067ff687230 */ /* 0x000fe40000004100 */
[C---:B------:R-:W-:Y:S01]  /*6370*/  FMUL R20, R78.reuse, R24 ;  /* 0x000000184e147220 */ /* 0x040fe20000400000 */
[C---:B------:R-:W-:Y:S01]  /*6380*/  FMUL R21, R78.reuse, R25 ;  /* 0x000000194e157220 */ /* 0x040fe20000400000 */
[C---:B------:R-:W-:Y:S01]  /*6390*/  FMUL R24, R78.reuse, R28 ;  /* 0x0000001c4e187220 */ /* 0x040fe20000400000 */
[C---:B------:R-:W-:Y:S01]  /*63a0*/  FMUL R25, R78.reuse, R29 ;  /* 0x0000001d4e197220 */ /* 0x040fe20000400000 */
[C---:B------:R-:W-:Y:S01]  /*63b0*/  FMUL R28, R78.reuse, R32 ;  /* 0x000000204e1c7220 */ /* 0x040fe20000400000 */
[C---:B------:R-:W-:Y:S01]  /*63c0*/  FMUL R29, R78.reuse, R33 ;  /* 0x000000214e1d7220 */ /* 0x040fe20000400000 */
[C---:B------:R-:W-:Y:S01]  /*63d0*/  FMUL R32, R78.reuse, R36 ;  /* 0x000000244e207220 */ /* 0x040fe20000400000 */
[----:B------:R-:W-:Y:S01]  /*63e0*/  F2FP.F16.E5M2.UNPACK_B R107, R154 ;  /* 0x0000009aff6b723e */ /* 0x000fe200020004ff */
[C---:B------:R-:W-:Y:S01]  /*63f0*/  FMUL R33, R78.reuse, R37 ;  /* 0x000000254e217220 */ /* 0x040fe20000400000 */
[C---:B------:R-:W-:Y:S01]  /*6400*/  FMUL R36, R78.reuse, R40 ;  /* 0x000000284e247220 */ /* 0x040fe20000400000 */
[----:B------:R-:W-:Y:S01]  /*6410*/  F2FP.F16.E5M2.UNPACK_B R109, R154.H1 ;  /* 0x0000009aff6d723e */ /* 0x000fe200030004ff */
[C---:B------:R-:W-:Y:S01]  /*6420*/  FMUL R37, R78.reuse, R41 ;  /* 0x000000294e257220 */ /* 0x040fe20000400000 */
[----:B------:R-:W-:Y:S02]  /*6430*/  HADD2.F32 R108, -RZ, R107.H1_H1 ;  /* 0x3000006bff6c7230 */ /* 0x000fe40000004100 */
        /* <DEDUP_REMOVED lines=26> */
[C---:B------:R-:W-:Y:S01]  /*65e0*/  FFMA R3, R81.reuse, R84, R3 ;  /* 0x0000005451037223 */ /* 0x040fe20000000003 */
[C---:B------:R-:W-:Y:S01]  /*65f0*/  FFMA R7, R81.reuse, R86, R7 ;  /* 0x0000005651077223 */ /* 0x040fe20000000007 */
[----:B------:R-:W-:Y:S01]  /*6600*/  F2FP.F16.E5M2.UNPACK_B R127, R159 ;  /* 0x0000009fff7f723e */ /* 0x000fe200020004ff */
[C---:B------:R-:W-:Y:S01]  /*6610*/  FFMA R4, R81.reuse, R85, R4 ;  /* 0x0000005551047223 */ /* 0x040fe20000000004 */
[C---:B------:R-:W-:Y:S01]  /*6620*/  FFMA R5, R81.reuse, R88, R5 ;  /* 0x0000005851057223 */ /* 0x040fe20000000005 */
[----:B------:R-:W-:Y:S01]  /*6630*/  F2FP.F16.E5M2.UNPACK_B R129, R159.H1 ;  /* 0x0000009fff81723e */ /* 0x000fe200030004ff */
[----:B------:R-:W-:Y:S01]  /*6640*/  FFMA R6, R81, R87, R6 ;  /* 0x0000005751067223 */ /* 0x000fe20000000006 */
[----:B------:R-:W-:Y:S01]  /*6650*/  F2FP.SATFINITE.E5M2.F32.PACK_AB_MERGE_C R185, R7, R3, RZ ;  /* 0x0000000307b9723e */ /* 0x000fe200048060ff */
[----:B------:R-:W-:Y:S02]  /*6660*/  HADD2.F32 R124, -RZ, R123.H1_H1 ;  /* 0x3000007bff7c7230 */ /* 0x000fe40000004100 */
[----:B------:R-:W-:Y:S01]  /*6670*/  FMUL R11, R78, R11 ;  /* 0x0000000b4e0b7220 */ /* 0x000fe20000400000 */
[----:B------:R-:W-:Y:S01]  /*6680*/  HADD2.F32 R128, -RZ, R127.H1_H1 ;  /* 0x3000007fff807230 */ /* 0x000fe20000004100 */
[----:B------:R-:W-:Y:S01]  /*6690*/  F2FP.SATFINITE.E5M2.F32.PACK_AB_MERGE_C R184, R2, R0, R185 ;  /* 0x0000000002b8723e */ /* 0x000fe200048060b9 */
[C---:B------:R-:W-:Y:S01]  /*66a0*/  FMUL R10, R78.reuse, R14 ;  /* 0x0000000e4e0a7220 */ /* 0x040fe20000400000 */
[C---:B------:R-:W-:Y:S01]  /*66b0*/  FFMA R11, R81.reuse, R90, R11 ;  /* 0x0000005a510b7223 */ /* 0x040fe2000000000b */
[C---:B------:R-:W-:Y:S01]  /*66c0*/  FFMA R8, R81.reuse, R89, R8 ;  /* 0x0000005951087223 */ /* 0x040fe20000000008 */
[----:B------:R-:W-:Y:S01]  /*66d0*/  FFMA R9, R81, R92, R9 ;  /* 0x0000005c51097223 */ /* 0x000fe20000000009 */
[----:B------:R-:W-:Y:S01]  /*66e0*/  F2FP.F16.E5M2.UNPACK_B R131, R160 ;  /* 0x000000a0ff83723e */ /* 0x000fe200020004ff */
[----:B------:R-:W-:Y:S01]  /*66f0*/  HADD2.F32 R98, -RZ, R97.H1_H1 ;  /* 0x30000061ff627230 */ /* 0x000fe20000004100 */
[----:B------:R-:W-:Y:S01]  /*6700*/  F2FP.SATFINITE.E5M2.F32.PACK_AB_MERGE_C R186, R11, R6, RZ ;  /* 0x000000060bba723e */ /* 0x000fe200048060ff */
[----:B------:R-:W-:Y:S01]  /*6710*/  FFMA R10, R81, R91, R10 ;  /* 0x0000005b510a7223 */ /* 0x000fe2000000000a */
[----:B------:R-:W-:Y:S02]  /*6720*/  HADD2.F32 R97, -RZ, R99.H0_H0 ;  /* 0x20000063ff617230 */ /* 0x000fe40000004100 */
[C---:B------:R-:W-:Y:S01]  /*6730*/  FMUL R15, R78.reuse, R15 ;  /* 0x0000000f4e0f7220 */ /* 0x040fe20000400000 */
[----:B------:R-:W-:Y:S01]  /*6740*/  F2FP.SATFINITE.E5M2.F32.PACK_AB_MERGE_C R185, R5, R4, R186 ;  /* 0x0000000405b9723e */ /* 0x000fe200048060ba */
[----:B------:R-:W-:Y:S02]  /*6750*/  HADD2.F32 R132, -RZ, R131.H1_H1 ;  /* 0x30000083ff847230 */ /* 0x000fe40000004100 */
[C---:B------:R-:W-:Y:S01]  /*6760*/  FMUL R14, R78.reuse, R18 ;  /* 0x000000124e0e7220 */ /* 0x040fe20000400000 */
[C---:B------:R-:W-:Y:S01]  /*6770*/  FFMA R15, R81.reuse, R94, R15 ;  /* 0x0000005e510f7223 */ /* 0x040fe2000000000f */
[C---:B------:R-:W-:Y:S01]  /*6780*/  FFMA R12, R81.reuse, R93, R12 ;  /* 0x0000005d510c7223 */ /* 0x040fe2000000000c */
[----:B------:R-:W-:Y:S01]  /*6790*/  FFMA R13, R81, R96, R13 ;  /* 0x00000060510d7223 */ /* 0x000fe2000000000d */
[----:B------:R-:W-:Y:S01]  /*67a0*/  F2FP.F16.E5M2.UNPACK_B R133, R160.H1 ;  /* 0x000000a0ff85723e */ /* 0x000fe200030004ff */
[--C-:B------:R-:W-:Y:S01]  /*67b0*/  HADD2.F32 R99, -RZ, R101.reuse.H0_H0 ;  /* 0x20000065ff637230 */ /* 0x100fe20000004100 */
[----:B------:R-:W-:Y:S01]  /*67c0*/  F2FP.SATFINITE.E5M2.F32.PACK_AB_MERGE_C R186, R15, R10, RZ ;  /* 0x0000000a0fba723e */ /* 0x000fe200048060ff */
[----:B------:R-:W-:Y:S01]  /*67d0*/  FFMA R14, R81, R95, R14 ;  /* 0x0000005f510e7223 */ /* 0x000fe2000000000e */
[C---:B------:R-:W-:Y:S01]  /*67e0*/  FMUL R19, R78.reuse, R19 ;  /* 0x000000134e137220 */ /* 0x040fe20000400000 */
[----:B------:R-:W-:Y:S01]  /*67f0*/  HADD2.F32 R102, -RZ, R101.H1_H1 ;  /* 0x30000065ff667230 */ /* 0x000fe20000004100 */
[----:B------:R-:W-:Y:S01]  /*6800*/  F2FP.SATFINITE.E5M2.F32.PACK_AB_MERGE_C R186, R9, R8, R186 ;  /* 0x0000000809ba723e */ /* 0x000fe200048060ba */
[----:B------:R-:W-:Y:S02]  /*6810*/  HADD2.F32 R101, -RZ, R103.H0_H0 ;  /* 0x20000067ff657230 */ /* 0x000fe40000004100 */
[C---:B------:R-:W-:Y:S01]  /*6820*/  FFMA R19, R81.reuse, R98, R19 ;  /* 0x0000006251137223 */ /* 0x040fe20000000013 */
[C---:B------:R-:W-:Y:S01]  /*6830*/  FFMA R16, R81.reuse, R97, R16 ;  /* 0x0000006151107223 */ /* 0x040fe20000000010 */
[----:B------:R-:W-:Y:S01]  /*6840*/  FFMA R17, R81, R100, R17 ;  /* 0x0000006451117223 */ /* 0x000fe20000000011 */
[C---:B------:R-:W-:Y:S01]  /*6850*/  FMUL R18, R78.reuse, R22 ;  /* 0x000000164e127220 */ /* 0x040fe20000400000 */
[----:B------:R-:W-:Y:S01]  /*6860*/  F2FP.F16.E5M2.UNPACK_B R135, R161 ;  /* 0x000000a1ff87723e */ /* 0x000fe200020004ff */
        /* <DEDUP_REMOVED lines=10> */
[----:B------:R1:W-:Y:S01]  /*6910*/  STS.128 [R172+UR49+0x4200], R184 ;  /* 0x004200b8ac007988 */ /* 0x0003e20008000c31 */
[----:B------:R-:W-:Y:S01]  /*6920*/  HADD2.F32 R136, -RZ, R135.H1_H1 ;  /* 0x30000087ff887230 */ /* 0x000fe20000004100 */
[----:B------:R-:W-:Y:S01]  /*6930*/  F2FP.SATFINITE.E5M2.F32.PACK_AB_MERGE_C R200, R23, R18, RZ ;  /* 0x0000001217c8723e */ /* 0x000fe200048060ff */
[C---:B------:R-:W-:Y:S01]  /*6940*/  FMUL R22, R78.reuse, R26 ;  /* 0x0000001a4e167220 */ /* 0x040fe20000400000 */
[C---:B------:R-:W-:Y:S01]  /*6950*/  FMUL R27, R78.reuse, R27 ;  /* 0x0000001b4e1b7220 */ /* 0x040fe20000400000 */
[--C-:B------:R-:W-:Y:S01]  /*6960*/  HADD2.F32 R107, -RZ, R109.reuse.H0_H0 ;  /* 0x2000006dff6b7230 */ /* 0x100fe20000004100 */
[----:B------:R-:W-:Y:S01]  /*6970*/  F2FP.SATFINITE.E5M2.F32.PACK_AB_MERGE_C R200, R17, R16, R200 ;  /* 0x0000001011c8723e */ /* 0x000fe200048060c8 */
[C---:B------:R-:W-:Y:S01]  /*6980*/  FFMA R22, R81.reuse, R103, R22 ;  /* 0x0000006751167223 */ /* 0x040fe20000000016 */
[C---:B------:R-:W-:Y:S01]  /*6990*/  FFMA R27, R81.reuse, R106, R27 ;  /* 0x0000006a511b7223 */ /* 0x040fe2000000001b */
[C---:B------:R-:W-:Y:S01]  /*69a0*/  FFMA R24, R81.reuse, R105, R24 ;  /* 0x0000006951187223 */ /* 0x040fe20000000018 */
[----:B------:R-:W-:Y:S01]  /*69b0*/  F2FP.F16.E5M2.UNPACK_B R137, R161.H1 ;  /* 0x000000a1ff89723e */ /* 0x000fe200030004ff */
[----:B------:R-:W-:Y:S02]  /*69c0*/  HADD2.F32 R110, -RZ, R109.H1_H1 ;  /* 0x3000006dff6e7230 */ /* 0x000fe40000004100 */
[----:B------:R-:W-:Y:S01]  /*69d0*/  FFMA R25, R81, R108, R25 ;  /* 0x0000006c51197223 */ /* 0x000fe20000000019 */
[----:B------:R-:W-:Y:S01]  /*69e0*/  F2FP.SATFINITE.E5M2.F32.PACK_AB_MERGE_C R201, R27, R22, RZ ;  /* 0x000000161bc9723e */ /* 0x000fe200048060ff */
[----:B------:R-:W-:Y:S02]  /*69f0*/  HADD2.F32 R109, -RZ, R111.H0_H0 ;  /* 0x2000006fff6d7230 */ /* 0x000fe40000004100 */
[C---:B------:R-:W-:Y:S01]  /*6a00*/  FMUL R26, R78.reuse, R30 ;  /* 0x0000001e4e1a7220 */ /* 0x040fe20000400000 */
[C---:B------:R-:W-:Y:S01]  /*6a10*/  FMUL R31, R78.reuse, R31 ;  /* 0x0000001f4e1f7220 */ /* 0x040fe20000400000 */
[--C-:B------:R-:W-:Y:S01]  /*6a20*/  HADD2.F32 R111, -RZ, R113.reuse.H0_H0 ;  /* 0x20000071ff6f7230 */ /* 0x100fe20000004100 */
[----:B------:R-:W-:Y:S01]  /*6a30*/  F2FP.SATFINITE.E5M2.F32.PACK_AB_MERGE_C R201, R21, R20, R201 ;  /* 0x0000001415c9723e */ /* 0x000fe200048060c9 */
[C---:B------:R-:W-:Y:S01]  /*6a40*/  FFMA R26, R81.reuse, R107, R26 ;  /* 0x0000006b511a7223 */ /* 0x040fe2000000001a */
[C---:B------:R-:W-:Y:S01]  /*6a50*/  FFMA R31, R81.reuse, R110, R31 ;  /* 0x0000006e511f7223 */ /* 0x040fe2000000001f */
[C---:B------:R-:W-:Y:S01]  /*6a60*/  FFMA R28, R81.reuse, R109, R28 ;  /* 0x0000006d511c7223 */ /* 0x040fe2000000001c */
[----:B------:R-:W-:Y:S01]  /*6a70*/  F2FP.F16.E5M2.UNPACK_B R139, R162 ;  /* 0x000000a2ff8b723e */ /* 0x000fe200020004ff */
[----:B------:R-:W-:Y:S02]  /*6a80*/  HADD2.F32 R114, -RZ, R113.H1_H1 ;  /* 0x30000071ff727230 */ /* 0x000fe40000004100 */
[----:B------:R-:W-:Y:S01]  /*6a90*/  FFMA R29, R81, R112, R29 ;  /* 0x00000070511d7223 */ /* 0x000fe2000000001d */
[----:B------:R-:W-:Y:S01]  /*6aa0*/  F2FP.SATFINITE.E5M2.F32.PACK_AB_MERGE_C R202, R31, R26, RZ ;  /* 0x0000001a1fca723e */ /* 0x000fe200048060ff */
[----:B------:R-:W-:Y:S02]  /*6ab0*/  HADD2.F32 R113, -RZ, R115.H0_H0 ;  /* 0x20000073ff717230 */ /* 0x000fe40000004100 */
[C---:B------:R-:W-:Y:S01]  /*6ac0*/  FMUL R30, R78.reuse, R34 ;  /* 0x000000224e1e7220 */ /* 0x040fe20000400000 */
[----:B------:R-:W-:Y:S01]  /*6ad0*/  HADD2.F32 R140, -RZ, R139.H1_H1 ;  /* 0x3000008bff8c7230 */ /* 0x000fe20000004100 */
[----:B------:R-:W-:Y:S01]  /*6ae0*/  F2FP.SATFINITE.E5M2.F32.PACK_AB_MERGE_C R202, R25, R24, R202 ;  /* 0x0000001819ca723e */ /* 0x000fe200048060ca */
[C---:B------:R-:W-:Y:S01]  /*6af0*/  FMUL R35, R78.reuse, R35 ;  /* 0x000000234e237220 */ /* 0x040fe20000400000 */
[--C-:B------:R-:W-:Y:S02]  /*6b00*/  HADD2.F32 R115, -RZ, R117.reuse.H0_H0 ;  /* 0x20000075ff737230 */ /* 0x100fe40000004100 */
[C---:B------:R-:W-:Y:S01]  /*6b10*/  FFMA R30, R81.reuse, R111, R30 ;  /* 0x0000006f511e7223 */ /* 0x040fe2000000001e */
[----:B------:R-:W-:Y:S02]  /*6b20*/  HADD2.F32 R118, -RZ, R117.H1_H1 ;  /* 0x30000075ff767230 */ /* 0x000fe40000004100 */
[C---:B------:R-:W-:Y:S01]  /*6b30*/  FFMA R35, R81.reuse, R114, R35 ;  /* 0x0000007251237223 */ /* 0x040fe20000000023 */
[C---:B------:R-:W-:Y:S01]  /*6b40*/  FFMA R32, R81.reuse, R113, R32 ;  /* 0x0000007151207223 */ /* 0x040fe20000000020 */
[----:B------:R-:W-:Y:S01]  /*6b50*/  F2FP.F16.E5M2.UNPACK_B R141, R162.H1 ;  /* 0x000000a2ff8d723e */ /* 0x000fe200030004ff */
[----:B------:R-:W-:Y:S01]  /*6b60*/  FFMA R33, R81, R116, R33 ;  /* 0x0000007451217223 */ /* 0x000fe20000000021 */
[----:B------:R-:W-:Y:S01]  /*6b70*/  HADD2.F32 R117, -RZ, R119.H0_H0 ;  /* 0x20000077ff757230 */ /* 0x000fe20000004100 */
        /* <DEDUP_REMOVED lines=9> */
[----:B------:R1:W-:Y:S01]  /*6c10*/  STS.128 [R197+0x4010], R200 ;  /* 0x004010c8c5007388 */ /* 0x0003e20000000c00 */
[----:B------:R-:W-:Y:S01]  /*6c20*/  FFMA R37, R81, R120, R37 ;  /* 0x0000007851257223 */ /* 0x000fe20000000025 */
[----:B------:R-:W-:Y:S01]  /*6c30*/  F2FP.SATFINITE.E5M2.F32.PACK_AB_MERGE_C R204, R39, R34, RZ ;  /* 0x0000002227cc723e */ /* 0x000fe200048060ff */
[----:B------:R-:W-:Y:S02]  /*6c40*/  HADD2.F32 R122, -RZ, R121.H1_H1 ;  /* 0x30000079ff7a7230 */ /* 0x000fe40000004100 */
[C---:B------:R-:W-:Y:S01]  /*6c50*/  FMUL R38, R78.reuse, R42 ;  /* 0x0000002a4e267220 */ /* 0x040fe20000400000 */
[----:B------:R-:W-:Y:S01]  /*6c60*/  HADD2.F32 R121, -RZ, R123.H0_H0 ;  /* 0x2000007bff797230 */ /* 0x000fe20000004100 */
[----:B------:R-:W-:Y:S01]  /*6c70*/  F2FP.SATFINITE.E5M2.F32.PACK_AB_MERGE_C R204, R33, R32, R204 ;  /* 0x0000002021cc723e */ /* 0x000fe200048060cc */
[----:B------:R-:W-:Y:S02]  /*6c80*/  HADD2.F32 R144, -RZ, R143.H1_H1 ;  /* 0x3000008fff907230 */ /* 0x000fe40000004100 */
[C---:B------:R-:W-:Y:S01]  /*6c90*/  FFMA R38, R81.reuse, R119, R38 ;  /* 0x0000007751267223 */ /* 0x040fe20000000026 */
[C---:B------:R-:W-:Y:S01]  /*6ca0*/  FMUL R43, R78.reuse, R43 ;  /* 0x0000002b4e2b7220 */ /* 0x040fe20000400000 */
[--C-:B------:R-:W-:Y:S02]  /*6cb0*/  HADD2.F32 R123, -RZ, R125.reuse.H0_H0 ;  /* 0x2000007dff7b7230 */ /* 0x100fe40000004100 */
[C---:B------:R-:W-:Y:S01]  /*6cc0*/  FMUL R42, R78.reuse, R46 ;  /* 0x0000002e4e2a7220 */ /* 0x040fe20000400000 */
[----:B------:R-:W-:Y:S02]  /*6cd0*/  HADD2.F32 R126, -RZ, R125.H1_H1 ;  /* 0x3000007dff7e7230 */ /* 0x000fe40000004100 */
[C---:B------:R-:W-:Y:S01]  /*6ce0*/  FFMA R43, R81.reuse, R122, R43 ;  /* 0x0000007a512b7223 */ /* 0x040fe2000000002b */
[----:B------:R-:W-:Y:S01]  /*6cf0*/  F2FP.F16.E5M2.UNPACK_B R145, R163.H1 ;  /* 0x000000a3ff91723e */ /* 0x000fe200030004ff */
[C---:B------:R-:W-:Y:S01]  /*6d00*/  FFMA R40, R81.reuse, R121, R40 ;  /* 0x0000007951287223 */ /* 0x040fe20000000028 */
[----:B------:R-:W-:Y:S01]  /*6d10*/  FFMA R41, R81, R124, R41 ;  /* 0x0000007c51297223 */ /* 0x000fe20000000029 */
[----:B------:R-:W-:Y:S01]  /*6d20*/  ISETP.NE.AND P0, PT, R193, RZ, PT ;  /* 0x000000ffc100720c */ /* 0x000fe20003f05270 */
[----:B------:R-:W-:Y:S01]  /*6d30*/  HADD2.F32 R125, -RZ, R127.H0_H0 ;  /* 0x2000007fff7d7230 */ /* 0x000fe20000004100 */
[----:B------:R-:W-:Y:S01]  /*6d40*/  F2FP.SATFINITE.E5M2.F32.PACK_AB_MERGE_C R205, R43, R38, RZ ;  /* 0x000000262bcd723e */ /* 0x000fe200048060ff */
[----:B------:R-:W-:Y:S01]  /*6d50*/  FFMA R42, R81, R123, R42 ;  /* 0x0000007b512a7223 */ /* 0x000fe2000000002a */
[C---:B------:R-:W-:Y:S01]  /*6d60*/  FMUL R47, R78.reuse, R47 ;  /* 0x0000002f4e2f7220 */ /* 0x040fe20000400000 */
[--C-:B------:R-:W-:Y:S01]  /*6d70*/  HADD2.F32 R127, -RZ, R129.reuse.H0_H0 ;  /* 0x20000081ff7f7230 */ /* 0x100fe20000004100 */
[----:B------:R-:W-:Y:S01]  /*6d80*/  F2FP.SATFINITE.E5M2.F32.PACK_AB_MERGE_C R205, R37, R36, R205 ;  /* 0x0000002425cd723e */ /* 0x000fe200048060cd */
[----:B------:R-:W-:Y:S02]  /*6d90*/  HADD2.F32 R130, -RZ, R129.H1_H1 ;  /* 0x30000081ff827230 */ /* 0x000fe40000004100 */
[C---:B------:R-:W-:Y:S01]  /*6da0*/  FFMA R47, R81.reuse, R126, R47 ;  /* 0x0000007e512f7223 */ /* 0x040fe2000000002f */
[C---:B------:R-:W-:Y:S01]  /*6db0*/  FFMA R44, R81.reuse, R125, R44 ;  /* 0x0000007d512c7223 */ /* 0x040fe2000000002c */
[C---:B------:R-:W-:Y:S01]  /*6dc0*/  FFMA R45, R81.reuse, R128, R45 ;  /* 0x00000080512d7223 */ /* 0x040fe2000000002d */
[----:B------:R-:W-:Y:S02]  /*6dd0*/  HADD2.F32 R129, -RZ, R131.H0_H0 ;  /* 0x20000083ff817230 */ /* 0x000fe40000004100 */
[C---:B------:R-:W-:Y:S01]  /*6de0*/  FMUL R46, R78.reuse, R50 ;  /* 0x000000324e2e7220 */ /* 0x040fe20000400000 */
[C---:B------:R-:W-:Y:S01]  /*6df0*/  FMUL R51, R78.reuse, R51 ;  /* 0x000000334e337220 */ /* 0x040fe20000400000 */
[--C-:B------:R-:W-:Y:S02]  /*6e00*/  HADD2.F32 R131, -RZ, R133.reuse.H0_H0 ;  /* 0x20000085ff837230 */ /* 0x100fe40000004100 */
[C---:B------:R-:W-:Y:S01]  /*6e10*/  FMUL R50, R78.reuse, R54 ;  /* 0x000000364e327220 */ /* 0x040fe20000400000 */
[C---:B------:R-:W-:Y:S01]  /*6e20*/  FFMA R46, R81.reuse, R127, R46 ;  /* 0x0000007f512e7223 */ /* 0x040fe2000000002e */
[----:B------:R-:W-:Y:S02]  /*6e30*/  HADD2.F32 R134, -RZ, R133.H1_H1 ;  /* 0x30000085ff867230 */ /* 0x000fe40000004100 */
[C---:B------:R-:W-:Y:S01]  /*6e40*/  FFMA R51, R81.reuse, R130, R51 ;  /* 0x0000008251337223 */ /* 0x040fe20000000033 */
[----:B------:R-:W-:Y:S02]  /*6e50*/  HADD2.F32 R133, -RZ, R135.H0_H0 ;  /* 0x20000087ff857230 */ /* 0x000fe40000004100 */
[C---:B------:R-:W-:Y:S01]  /*6e60*/  FMUL R55, R78.reuse, R55 ;  /* 0x000000374e377220 */ /* 0x040fe20000400000 */
[C---:B------:R-:W-:Y:S01]  /*6e70*/  FFMA R48, R81.reuse, R129, R48 ;  /* 0x0000008151307223 */ /* 0x040fe20000000030 */
[C---:B------:R-:W-:Y:S01]  /*6e80*/  FFMA R49, R81.reuse, R132, R49 ;  /* 0x0000008451317223 */ /* 0x040fe20000000031 */
[--C-:B------:R-:W-:Y:S02]  /*6e90*/  HADD2.F32 R135, -RZ, R137.reuse.H0_H0 ;  /* 0x20000089ff877230 */ /* 0x100fe40000004100 */
[C---:B------:R-:W-:Y:S01]  /*6ea0*/  FFMA R50, R81.reuse, R131, R50 ;  /* 0x0000008351327223 */ /* 0x040fe20000000032 */
[----:B------:R-:W-:Y:S02]  /*6eb0*/  HADD2.F32 R138, -RZ, R137.H1_H1 ;  /* 0x30000089ff8a7230 */ /* 0x000fe40000004100 */
[C---:B------:R-:W-:Y:S01]  /*6ec0*/  FMUL R54, R78.reuse, R58 ;  /* 0x0000003a4e367220 */ /* 0x040fe20000400000 */
[----:B------:R-:W-:Y:S02]  /*6ed0*/  HADD2.F32 R137, -RZ, R139.H0_H0 ;  /* 0x2000008bff897230 */ /* 0x000fe40000004100 */
[C---:B------:R-:W-:Y:S01]  /*6ee0*/  FFMA R55, R81.reuse, R134, R55 ;  /* 0x0000008651377223 */ /* 0x040fe20000000037 */
        /* <DEDUP_REMOVED lines=16> */
[----:B------:R-:W-:Y:S01]  /*6ff0*/  FFMA R63, R81, R142, R63 ;  /* 0x0000008e513f7223 */ /* 0x000fe2000000003f */
[----:B------:R-:W-:Y:S01]  /*7000*/  FMUL R67, R78, R67 ;  /* 0x000000434e437220 */ /* 0x000fe20000400000 */
[----:B------:R-:W-:Y:S01]  /*7010*/  F2FP.SATFINITE.E5M2.F32.PACK_AB_MERGE_C R206, R47, R42, RZ ;  /* 0x0000002a2fce723e */ /* 0x000fe200048060ff */
[----:B------:R-:W-:Y:S01]  /*7020*/  FFMA R60, R81, R141, R60 ;  /* 0x0000008d513c7223 */ /* 0x000fe2000000003c */
[----:B------:R-:W-:Y:S01]  /*7030*/  F2FP.SATFINITE.E5M2.F32.PACK_AB_MERGE_C R207, R51, R46, RZ ;  /* 0x0000002e33cf723e */ /* 0x000fe200048060ff */
[C---:B------:R-:W-:Y:S01]  /*7040*/  FFMA R61, R81.reuse, R144, R61 ;  /* 0x00000090513d7223 */ /* 0x040fe2000000003d */
[C---:B------:R-:W-:Y:S01]  /*7050*/  FFMA R62, R81.reuse, R143, R62 ;  /* 0x0000008f513e7223 */ /* 0x040fe2000000003e */
[----:B------:R-:W-:Y:S01]  /*7060*/  FFMA R67, R81, R146, R67 ;  /* 0x0000009251437223 */ /* 0x000fe20000000043 */
[----:B------:R-:W-:Y:S02]  /*7070*/  F2FP.SATFINITE.E5M2.F32.PACK_AB_MERGE_C R206, R41, R40, R206 ;  /* 0x0000002829ce723e */ /* 0x000fe400048060ce */
[----:B------:R-:W-:Y:S02]  /*7080*/  F2FP.SATFINITE.E5M2.F32.PACK_AB_MERGE_C R207, R45, R44, R207 ;  /* 0x0000002c2dcf723e */ /* 0x000fe400048060cf */
[----:B------:R-:W-:Y:S02]  /*7090*/  F2FP.SATFINITE.E5M2.F32.PACK_AB_MERGE_C R212, R55, R50, RZ ;  /* 0x0000003237d4723e */ /* 0x000fe400048060ff */
[----:B------:R-:W-:Y:S01]  /*70a0*/  F2FP.SATFINITE.E5M2.F32.PACK_AB_MERGE_C R213, R59, R54, RZ ;  /* 0x000000363bd5723e */ /* 0x000fe200048060ff */
[----:B------:R1:W-:Y:S01]  /*70b0*/  STS.128 [R199+0x4020], R204 ;  /* 0x004020ccc7007388 */ /* 0x0003e20000000c00 */
[----:B------:R-:W-:Y:S02]  /*70c0*/  F2FP.SATFINITE.E5M2.F32.PACK_AB_MERGE_C R214, R63, R58, RZ ;  /* 0x0000003a3fd6723e */ /* 0x000fe400048060ff */
[----:B------:R-:W-:Y:S02]  /*70d0*/  F2FP.SATFINITE.E5M2.F32.PACK_AB_MERGE_C R215, R67, R62, RZ ;  /* 0x0000003e43d7723e */ /* 0x000fe400048060ff */
[----:B------:R-:W-:Y:S02]  /*70e0*/  F2FP.SATFINITE.E5M2.F32.PACK_AB_MERGE_C R212, R49, R48, R212 ;  /* 0x0000003031d4723e */ /* 0x000fe400048060d4 */
[----:B------:R-:W-:Y:S02]  /*70f0*/  F2FP.SATFINITE.E5M2.F32.PACK_AB_MERGE_C R213, R53, R52, R213 ;  /* 0x0000003435d5723e */ /* 0x000fe400048060d5 */
[----:B------:R-:W-:Y:S02]  /*7100*/  F2FP.SATFINITE.E5M2.F32.PACK_AB_MERGE_C R214, R57, R56, R214 ;  /* 0x0000003839d6723e */ /* 0x000fe400048060d6 */
[----:B------:R-:W-:Y:S02]  /*7110*/  F2FP.SATFINITE.E5M2.F32.PACK_AB_MERGE_C R215, R61, R60, R215 ;  /* 0x0000003c3dd7723e */ /* 0x000fe400048060d7 */
[----:B------:R-:W-:Y:S02]  /*7120*/  LEA R216, R181, UR49, 0x3 ;  /* 0x00000031b5d87c11 */ /* 0x000fe4000f8e18ff */
[----:B------:R-:W-:Y:S01]  /*7130*/  @P6 SHF.L.U32 R219, R180, 0x1f, RZ ;  /* 0x0000001fb4db6819 */ /* 0x000fe200000006ff */
[----:B------:R1:W-:Y:S01]  /*7140*/  STS.128 [R198+0x4010], R212 ;  /* 0x004010d4c6007388 */ /* 0x0003e20000000c00 */
[----:B------:R-:W-:Y:S01]  /*7150*/  @!PT LDS RZ, [RZ] ;  /* 0x00000000fffff984 */ /* 0x000fe20000000800 */
[----:B------:R-:W-:Y:S01]  /*7160*/  @!PT LDS RZ, [RZ] ;  /* 0x00000000fffff984 */ /* 0x000fe20000000800 */
[----:B------:R-:W-:Y:S01]  /*7170*/  @!PT LDS RZ, [RZ] ;  /* 0x00000000fffff984 */ /* 0x000fe20000000800 */
[----:B------:R-:W-:Y:S01]  /*7180*/  @!PT LDS RZ, [RZ] ;  /* 0x00000000fffff984 */ /* 0x000fe20000000800 */
[----:B------:R2:W-:Y:S07]  /*7190*/  MEMBAR.ALL.CTA ;  /* 0x0000000000007992 */ /* 0x0005ee0000008000 */
[----:B--2---:R-:W2:Y:S02]  /*71a0*/  FENCE.VIEW.ASYNC.S ;  /* 0x00000000000073c6 */ /* 0x004ea40000000000 */
[----:B--2---:R-:W-:Y:S06]  /*71b0*/  BAR.SYNC.DEFER_BLOCKING 0x1, 0x80 ;  /* 0x0042000000007b1d */ /* 0x004fec0000010000 */
[----:B------:R-:W-:Y:S05]  /*71c0*/  @P0 BRA `(.L_x_115) ;  /* 0x0000000000280947 */ /* 0x000fea0003800000 */
[----:B------:R-:W-:Y:S02]  /*71d0*/  UIADD3 UR4, UPT, UPT, UR49, 0x4200, URZ ;  /* 0x0000420031047890 */ /* 0x000fe4000fffe0ff */
[----:B------:R-:W-:Y:S01]  /*71e0*/  UIADD3 UR6, UP0, UPT, UR52, 0x680, URZ ;  /* 0x0000068034067890 */ /* 0x000fe2000ff1e0ff */
[----:B------:R-:W-:Y:S03]  /*71f0*/  UMOV UR43, UR36 ;  /* 0x00000024002b7c82 */ /* 0x000fe60008000000 */
[----:B------:R-:W-:Y:S01]  /*7200*/  MOV R192, UR4 ;  /* 0x0000000400c07c02 */ /* 0x000fe20008000f00 */
[----:B------:R-:W-:Y:S03]  /*7210*/  UIADD3.X UR7, UPT, UPT, URZ, UR53, URZ, UP0, !UPT ;  /* 0x00000035ff077290 */ /* 0x000fe600087fe4ff */
[----:B------:R-:W-:Y:S11]  /*7220*/  R2UR UR40, R192 ;  /* 0x00000000c02872ca */ /* 0x000ff600000e0000 */
[----:B------:R-:W-:Y:S02]  /*7230*/  @!UPT UIADD3 URZ, UPT, UPT, URZ, URZ, URZ ;  /* 0x000000fffffff290 */ /* 0x000fe4000fffe0ff */
[----:B------:R2:W-:Y:S01]  /*7240*/  UTMASTG.3D [UR40], [UR6] ;  /* 0x00000028060073b5 */ /* 0x0005e20008010000 */
[----:B------:R0:W-:Y:S01]  /*7250*/  UTMACMDFLUSH ;  /* 0x00000000000079b7 */ /* 0x0001e20000000000 */
[----:B--2---:R-:W-:Y:S04]  /*7260*/  DEPBAR.LE SB0, 0x1 ;  /* 0x000080400000791a */ /* 0x004fe80000000000 */
.L_x_115:
[----:B------:R-:W-:Y:S05]  /*7270*/  BSYNC.RECONVERGENT B0 ;  /* 0x0000000000007941 */ /* 0x000fea0003800200 */
.L_x_114:
[----:B------:R-:W-:Y:S06]  /*7280*/  BAR.SYNC.DEFER_BLOCKING 0x1, 0x80 ;  /* 0x0042000000007b1d */ /* 0x000fec0000010000 */
[----:B------:R-:W2:Y:S01]  /*7290*/  @P6 SYNCS.PHASECHK.TRANS64.TRYWAIT P0, [R216+URZ+0x50], R219 ;  /* 0x000050dbd80065a7 */ /* 0x000ea200080011ff */
[----:B------:R-:W-:Y:S01]  /*72a0*/  BSSY B1, `(.L_x_116) ;  /* 0x0000023000017945 */ /* 0x000fe20003800000 */
[----:B--2---:R-:W-:Y:S03]  /*72b0*/  @P6 SEL R208, RZ, 0x1, !P0 ;  /* 0x00000001ffd06807 */ /* 0x004fe60004000000 */
[----:B------:R-:W-:Y:S05]  /*72c0*/  @!P6 BRA `(.L_x_117) ;  /* 0x000000000080e947 */ /* 0x000fea0003800000 */
[----:B------:R-:W-:Y:S01]  /*72d0*/  ISETP.NE.AND P1, PT, R209, RZ, PT ;  /* 0x000000ffd100720c */ /* 0x000fe20003f25270 */
[----:B------:R-:W-:Y:S01]  /*72e0*/  BSSY B0, `(.L_x_118) ;  /* 0x000000a000007945 */ /* 0x000fe20003800000 */
[----:B------:R-:W-:Y:S11]  /*72f0*/  ISETP.NE.AND P0, PT, R208, RZ, PT ;  /* 0x000000ffd000720c */ /* 0x000ff60003f05270 */
[----:B------:R-:W-:Y:S04]  /*7300*/  @P1 IMAD R0, R181, 0x2000, R190 ;  /* 0x00002000b5001824 */ /* 0x000fe800078e02be */
[C---:B------:R-:W-:Y:S01]  /*7310*/  @P1 IMAD.IADD R211, R0.reuse, 0x1, R211 ;  /* 0x0000000100d31824 */ /* 0x040fe200078e02d3 */
[----:B------:R-:W-:Y:S03]  /*7320*/  @P1 IADD3 R217, PT, PT, R0, R217, RZ ;  /* 0x000000d900d91210 */ /* 0x000fe60007ffe0ff */
[----:B------:R-:W-:Y:S01]  /*7330*/  @P1 IMAD.IADD R210, R210, 0x1, R211 ;  /* 0x00000001d2d21824 */ /* 0x000fe200078e02d3 */
[----:B------:R-:W-:Y:S06]  /*7340*/  @P0 BRA `(.L_x_119) ;  /* 0x00000000000c0947 */ /* 0x000fec0003800000 */
[----:B------:R-:W-:Y:S04]  /*7350*/  SHF.L.U32 R3, R180, 0x1f, RZ ;  /* 0x0000001fb4037819 */ /* 0x000fe800000006ff */
[----:B------:R-:W2:Y:S02]  /*7360*/  SYNCS.PHASECHK.TRANS64.TRYWAIT P0, [R216+URZ+0x50], R3 ;  /* 0x00005003d80075a7 */ /* 0x000ea400080011ff */
[----:B--2---:R-:W-:Y:S05]  /*7370*/  @!P0 BRA `(.L_x_120) ;  /* 0x00000020001c8947 */ /* 0x004fea0003800000 */
.L_x_119:
[----:B------:R-:W-:Y:S05]  /*7380*/  BSYNC B0 ;  /* 0x0000000000007941 */ /* 0x000fea0003800000 */
.L_x_118:
[----:B------:R-:W-:Y:S01]  /*7390*/  ISETP.NE.AND P0, PT, R209, RZ, PT ;  /* 0x000000ffd100720c */ /* 0x000fe20003f05270 */
[----:B--2---:R-:W-:Y:S02]  /*73a0*/  VIADD R3, R216, 0x60 ;  /* 0x00000060d8037836 */ /* 0x004fe40000000000 */
[----:B------:R-:W-:Y:S02]  /*73b0*/  IMAD.U32 R2, RZ, RZ, UR37 ;  /* 0x00000025ff027e24 */ /* 0x000fe4000f8e00ff */
[----:B------:R-:W-:Y:S03]  /*73c0*/  VIADD R181, R181, 0x1 ;  /* 0x00000001b5b57836 */ /* 0x000fe60000000000 */
[----:B------:R-:W-:Y:S05]  /*73d0*/  PRMT R2, R2, 0x654, R3 ;  /* 0x0000065402027816 */ /* 0x000fea0000000003 */
[----:B------:R2:W3:Y:S04]  /*73e0*/  @P0 LDS.128 R148, [R0] ;  /* 0x0000000000940984 */ /* 0x0004e80000000c00 */
[----:B------:R2:W4:Y:S04]  /*73f0*/  @P0 LDS.128 R152, [R211+0x10] ;  /* 0x00001000d3980984 */ /* 0x0005280000000c00 */
        /* <DEDUP_REMOVED lines=13> */
.L_x_117:
[----:B------:R-:W-:Y:S05]  /*74d0*/  BSYNC B1 ;  /* 0x0000000000017941 */ /* 0x000fea0003800000 */
.L_x_116:
[----:B--2---:R-:W-:Y:S05]  /*74e0*/  VIADD R0, R80, 0x40 ;  /* 0x0000004050007836 */ /* 0x004fea0000000000 */
[----:B------:R-:W-:Y:S04]  /*74f0*/  SHF.R.U32.HI R0, RZ, 0x15, R0 ;  /* 0x00000015ff007819 */ /* 0x000fe80000011600 */
[----:B------:R-:W-:Y:S11]  /*7500*/  LOP3.LUT P0, RZ, R0, 0x3, R173, 0x48, !PT ;  /* 0x0000000300ff7812 */ /* 0x000ff600078048ad */
[----:B------:R-:W-:Y:S02]  /*7510*/  @!UPT UIADD3 URZ, UPT, UPT, URZ, URZ, URZ ;  /* 0x000000fffffff290 */ /* 0x000fe4000fffe0ff */
[----:B------:R-:W-:Y:S05]  /*7520*/  @!P0 BRA `(.L_x_121) ;  /* 0x0000000000408947 */ /* 0x000fea0003800000 */
[----:B------:R-:W2:Y:S01]  /*7530*/  LDCU.64 UR8, c[0x4][0x70] ;  /* 0x01000e00ff0877ac */ /* 0x000ea20008000a00 */
[----:B------:R-:W-:Y:S01]  /*7540*/  MOV R3, 0x0 ;  /* 0x0000000000037802 */ /* 0x000fe20000000f00 */
[----:B------:R-:W-:Y:S02]  /*7550*/  HFMA2 R12, -RZ, RZ, 0, 5.9604644775390625e-08 ;  /* 0x00000001ff0c7431 */ /* 0x000fe400000001ff */
[----:B------:R-:W-:Y:S02]  /*7560*/  IMAD.MOV.U32 R8, RZ, RZ, 0x192 ;  /* 0x00000192ff087424 */ /* 0x000fe400078e00ff */
[----:B------:R-:W-:Y:S01]  /*7570*/  IMAD.MOV.U32 R13, RZ, RZ, RZ ;  /* 0x000000ffff0d7224 */ /* 0x000fe200078e00ff */
[----:B------:R-:W5:Y:S01]  /*7580*/  LDCU.64 UR6, c[0x4][0x78] ;  /* 0x01000f00ff0677ac */ /* 0x000f620008000a00 */
[----:B------:R-:W1:Y:S01]  /*7590*/  LDC.64 R2, c[0x4][R3] ;  /* 0x0100000003027b82 */ /* 0x000e620000000a00 */
[----:B------:R-:W3:Y:S01]  /*75a0*/  LDCU.64 UR4, c[0x4][0x10] ;  /* 0x01000200ff0477ac */ /* 0x000ee20008000a00 */
[----:B--2---:R-:W-:Y:S01]  /*75b0*/  MOV R5, UR9 ;  /* 0x0000000900057c02 */ /* 0x004fe20008000f00 */
[----:B------:R-:W-:Y:S01]  /*75c0*/  IMAD.U32 R4, RZ, RZ, UR8 ;  /* 0x00000008ff047e24 */ /* 0x000fe2000f8e00ff */
[----:B-----5:R-:W-:Y:S01]  /*75d0*/  MOV R7, UR7 ;  /* 0x0000000700077c02 */ /* 0x020fe20008000f00 */
[----:B------:R-:W-:Y:S01]  /*75e0*/  IMAD.U32 R6, RZ, RZ, UR6 ;  /* 0x00000006ff067e24 */ /* 0x000fe2000f8e00ff */
[----:B---3--:R-:W-:Y:S01]  /*75f0*/  MOV R11, UR5 ;  /* 0x00000005000b7c02 */ /* 0x008fe20008000f00 */
[----:B------:R-:W-:Y:S02]  /*7600*/  IMAD.U32 R10, RZ, RZ, UR4 ;  /* 0x00000004ff0a7e24 */ /* 0x000fe4000f8e00ff */
[----:B------:R-:W-:Y:S07]  /*7610*/  LEPC R20, `(.L_x_121) ;  /* 0x000000001014794e */ /* 0x000fee0000000000 */
[----:B-1--4-:R-:W-:Y:S05]  /*7620*/  CALL.ABS.NOINC R2 ;  /* 0x0000000002007343 */ /* 0x012fea0003c00000 */
.L_x_121:
[----:B------:R-:W-:Y:S01]  /*7630*/  ISETP.NE.AND P0, PT, R193, RZ, PT ;  /* 0x000000ffc100720c */ /* 0x000fe20003f05270 */
[----:B------:R-:W-:Y:S05]  /*7640*/  WARPSYNC.ALL ;  /* 0x0000000000007948 */ /* 0x000fea0003800000 */
[----:B------:R-:W-:Y:S01]  /*7650*/  R2UR UR4, R80 ;  /* 0x00000000500472ca */ /* 0x000fe200000e0000 */
[----:B------:R-:W-:Y:S01]  /*7660*/  BSSY.RECONVERGENT B0, `(.L_x_122) ;  /* 0x000011c000007945 */ /* 0x000fe20003800200 */
[----:B---3--:R-:W-:Y:S02]  /*7670*/  F2FP.F16.E5M2.UNPACK_B R11, R149 ;  /* 0x00000095ff0b723e */ /* 0x008fe400020004ff */
[----:B------:R-:W-:Y:S02]  /*7680*/  F2FP.F16.E5M2.UNPACK_B R10, R150 ;  /* 0x00000096ff0a723e */ /* 0x000fe400020004ff */
[----:B------:R-:W-:Y:S01]  /*7690*/  F2FP.F16.E5M2.UNPACK_B R9, R151 ;  /* 0x00000097ff09723e */ /* 0x000fe200020004ff */
[--C-:B------:R-:W-:Y:S01]  /*76a0*/  HADD2.F32 R83, -RZ, R11.reuse.H0_H0 ;  /* 0x2000000bff537230 */ /* 0x100fe20000004100 */
[----:B----4-:R-:W-:Y:S01]  /*76b0*/  F2FP.F16.E5M2.UNPACK_B R8, R152 ;  /* 0x00000098ff08723e */ /* 0x010fe200020004ff */
[----:B------:R-:W-:Y:S01]  /*76c0*/  HADD2.F32 R84, -RZ, R11.H1_H1 ;  /* 0x3000000bff547230 */ /* 0x000fe20000004100 */
[----:B------:R-:W-:Y:S01]  /*76d0*/  F2FP.F16.E5M2.UNPACK_B R7, R153 ;  /* 0x00000099ff07723e */ /* 0x000fe200020004ff */
[--C-:B------:R-:W-:Y:S01]  /*76e0*/  HADD2.F32 R87, -RZ, R10.reuse.H0_H0 ;  /* 0x2000000aff577230 */ /* 0x100fe20000004100 */
[----:B------:R-:W-:Y:S01]  /*76f0*/  F2FP.F16.E5M2.UNPACK_B R6, R154 ;  /* 0x0000009aff06723e */ /* 0x000fe200020004ff */
[----:B------:R-:W-:Y:S01]  /*7700*/  HADD2.F32 R88, -RZ, R10.H1_H1 ;  /* 0x3000000aff587230 */ /* 0x000fe20000004100 */
[----:B------:R-:W-:Y:S01]  /*7710*/  F2FP.F16.E5M2.UNPACK_B R5, R155 ;  /* 0x0000009bff05723e */ /* 0x000fe200020004ff */
[--C-:B------:R-:W-:Y:S01]  /*7720*/  HADD2.F32 R91, -RZ, R9.reuse.H0_H0 ;  /* 0x20000009ff5b7230 */ /* 0x100fe20000004100 */
[----:B-1----:R-:W-:Y:S01]  /*7730*/  F2FP.F16.E5M2.UNPACK_B R4, R156 ;  /* 0x0000009cff04723e */ /* 0x002fe200020004ff */
[----:B------:R-:W-:Y:S01]  /*7740*/  HADD2.F32 R93, -RZ, R9.H1_H1 ;  /* 0x30000009ff5d7230 */ /* 0x000fe20000004100 */
[-C--:B------:R-:W-:Y:S01]  /*7750*/  F2FP.F16.E5M2.UNPACK_B R2, R148.reuse ;  /* 0x00000094ff02723e */ /* 0x080fe200020004ff */
[--C-:B------:R-:W-:Y:S01]  /*7760*/  HADD2.F32 R94, -RZ, R8.reuse.H0_H0 ;  /* 0x20000008ff5e7230 */ /* 0x100fe20000004100 */
[----:B------:R-:W-:Y:S01]  /*7770*/  F2FP.F16.E5M2.UNPACK_B R148, R148.H1 ;  /* 0x00000094ff94723e */ /* 0x000fe200030004ff */
[----:B------:R-:W-:Y:S01]  /*7780*/  HADD2.F32 R97, -RZ, R8.H1_H1 ;  /* 0x30000008ff617230 */ /* 0x000fe20000004100 */
[----:B------:R-:W-:Y:S01]  /*7790*/  F2FP.F16.E5M2.UNPACK_B R149, R149.H1 ;  /* 0x00000095ff95723e */ /* 0x000fe200030004ff */
[--C-:B------:R-:W-:Y:S01]  /*77a0*/  HADD2.F32 R98, -RZ, R7.reuse.H0_H0 ;  /* 0x20000007ff627230 */ /* 0x100fe20000004100 */
[----:B------:R-:W-:Y:S01]  /*77b0*/  F2FP.F16.E5M2.UNPACK_B R150, R150.H1 ;  /* 0x00000096ff96723e */ /* 0x000fe200030004ff */
[----:B------:R-:W-:Y:S01]  /*77c0*/  HADD2.F32 R101, -RZ, R7.H1_H1 ;  /* 0x30000007ff657230 */ /* 0x000fe20000004100 */
[----:B------:R-:W-:Y:S01]  /*77d0*/  F2FP.F16.E5M2.UNPACK_B R151, R151.H1 ;  /* 0x00000097ff97723e */ /* 0x000fe200030004ff */
[--C-:B------:R-:W-:Y:S01]  /*77e0*/  HADD2.F32 R102, -RZ, R6.reuse.H0_H0 ;  /* 0x20000006ff667230 */ /* 0x100fe20000004100 */
[----:B------:R-:W-:Y:S01]  /*77f0*/  IADD3 R195, PT, PT, R195, 0xc0, RZ ;  /* 0x000000c0c3c37810 */ /* 0x000fe20007ffe0ff */
[----:B------:R-:W-:Y:S01]  /*7800*/  HADD2.F32 R105, -RZ, R6.H1_H1 ;  /* 0x30000006ff697230 */ /* 0x000fe20000004100 */
[----:B------:R-:W-:Y:S01]  /*7810*/  F2FP.F16.E5M2.UNPACK_B R138, R163 ;  /* 0x000000a3ff8a723e */ /* 0x000fe200020004ff */
[--C-:B------:R-:W-:Y:S01]  /*7820*/  HADD2.F32 R106, -RZ, R5.reuse.H0_H0 ;  /* 0x20000005ff6a7230 */ /* 0x100fe20000004100 */
[----:B------:R-:W-:Y:S01]  /*7830*/  LOP3.LUT R195, R195, 0xfefffff8, RZ, 0xc0, !PT ;  /* 0xfefffff8c3c37812 */ /* 0x000fe200078ec0ff */
[----:B------:R-:W-:Y:S01]  /*7840*/  HADD2.F32 R109, -RZ, R5.H1_H1 ;  /* 0x30000005ff6d7230 */ /* 0x000fe20000004100 */
[----:B------:R-:W-:Y:S01]  /*7850*/  F2FP.F16.E5M2.UNPACK_B R116, R157 ;  /* 0x0000009dff74723e */ /* 0x000fe200020004ff */
[--C-:B------:R-:W-:Y:S01]  /*7860*/  HADD2.F32 R110, -RZ, R4.reuse.H0_H0 ;  /* 0x20000004ff6e7230 */ /* 0x100fe20000004100 */
[----:B------:R-:W-:Y:S01]  /*7870*/  F2FP.F16.E5M2.UNPACK_B R120, R158 ;  /* 0x0000009eff78723e */ /* 0x000fe200020004ff */
[----:B------:R-:W-:Y:S01]  /*7880*/  HADD2.F32 R113, -RZ, R4.H1_H1 ;  /* 0x30000004ff717230 */ /* 0x000fe20000004100 */
[----:B------:R-:W-:Y:S01]  /*7890*/  F2FP.F16.E5M2.UNPACK_B R124, R159 ;  /* 0x0000009fff7c723e */ /* 0x000fe200020004ff */
[----:B------:R-:W1:Y:S01]  /*78a0*/  LDTM.x64 R4, tmem[UR4+0x40] ;  /* 0x00004004000479ee */ /* 0x000e620008340000 */
[--C-:B------:R-:W-:Y:S01]  /*78b0*/  HADD2.F32 R0, -RZ, R2.reuse.H0_H0 ;  /* 0x20000002ff007230 */ /* 0x100fe20000004100 */
[----:B------:R-:W-:Y:S01]  /*78c0*/  NOP ;  /* 0x0000000000007918 */ /* 0x000fe20000000000 */
[----:B-1----:R1:W-:Y:S01]  /*78d0*/  SYNCS.ARRIVE.TRANS64.RED.A1T0 RZ, [R195+URZ], RZ ;  /* 0x000000ffc3ff79a7 */ /* 0x0023e200081004ff */
[----:B------:R-:W-:Y:S01]  /*78e0*/  HADD2.F32 R2, -RZ, R2.H1_H1 ;  /* 0x30000002ff027230 */ /* 0x000fe20000004100 */
[----:B------:R-:W-:Y:S01]  /*78f0*/  F2FP.F16.E5M2.UNPACK_B R128, R160 ;  /* 0x000000a0ff80723e */ /* 0x000fe200020004ff */
[--C-:B------:R-:W-:Y:S01]  /*7900*/  HADD2.F32 R86, -RZ, R149.reuse.H1_H1 ;  /* 0x30000095ff567230 */ /* 0x100fe20000004100 */
[----:B------:R-:W-:Y:S01]  /*7910*/  F2FP.F16.E5M2.UNPACK_B R132, R161 ;  /* 0x000000a1ff84723e */ /* 0x000fe200020004ff */
[--C-:B------:R-:W-:Y:S01]  /*7920*/  HADD2.F32 R114, -RZ, R116.reuse.H0_H0 ;  /* 0x20000074ff727230 */ /* 0x100fe20000004100 */
[----:B------:R-:W-:Y:S01]  /*7930*/  F2FP.F16.E5M2.UNPACK_B R136, R162 ;  /* 0x000000a2ff88723e */ /* 0x000fe200020004ff */
[----:B------:R-:W-:Y:S01]  /*7940*/  HADD2.F32 R117, -RZ, R116.H1_H1 ;  /* 0x30000074ff757230 */ /* 0x000fe20000004100 */
[----:B------:R-:W-:Y:S01]  /*7950*/  F2FP.F16.E5M2.UNPACK_B R152, R152.H1 ;  /* 0x00000098ff98723e */ /* 0x000fe200030004ff */
        /* <DEDUP_REMOVED lines=12> */
[C---:B------:R-:W-:Y:S01]  /*7a20*/  FMUL R4, R78.reuse, R4 ;  /* 0x000000044e047220 */ /* 0x040fe20000400000 */
[C---:B------:R-:W-:Y:S01]  /*7a30*/  FMUL R5, R78.reuse, R5 ;  /* 0x000000054e057220 */ /* 0x040fe20000400000 */
[----:B------:R-:W-:Y:S02]  /*7a40*/  HADD2.F32 R3, -RZ, R148.H0_H0 ;  /* 0x20000094ff037230 */ /* 0x000fe40000004100 */
        /* <DEDUP_REMOVED lines=9> */
[----:B------:R-:W-:Y:S02]  /*7ae0*/  HADD2.F32 R130, -RZ, R132.H0_H0 ;  /* 0x20000084ff827230 */ /* 0x000fe40000004100 */
[C---:B------:R-:W-:Y:S01]  /*7af0*/  FMUL R6, R78.reuse, R6 ;  /* 0x000000064e067220 */ /* 0x040fe20000400000 */
[----:B------:R-:W-:Y:S02]  /*7b00*/  HADD2.F32 R82, -RZ, R148.H1_H1 ;  /* 0x30000094ff527230 */ /* 0x000fe40000004100 */
[C---:B------:R-:W-:Y:S01]  /*7b10*/  FMUL R7, R78.reuse, R7 ;  /* 0x000000074e077220 */ /* 0x040fe20000400000 */
[----:B------:R-:W-:Y:S02]  /*7b20*/  HADD2.F32 R85, -RZ, R149.H0_H0 ;  /* 0x20000095ff557230 */ /* 0x000fe40000004100 */
[C---:B------:R-:W-:Y:S01]  /*7b30*/  FFMA R6, R81.reuse, R3, R6 ;  /* 0x0000000351067223 */ /* 0x040fe20000000006 */
[----:B------:R-:W-:Y:S02]  /*7b40*/  HADD2.F32 R133, -RZ, R132.H1_H1 ;  /* 0x30000084ff857230 */ /* 0x000fe40000004100 */
[C---:B------:R-:W-:Y:S01]  /*7b50*/  FFMA R7, R81.reuse, R82, R7 ;  /* 0x0000005251077223 */ /* 0x040fe20000000007 */
[C---:B------:R-:W-:Y:S01]  /*7b60*/  FFMA R8, R81.reuse, R83, R8 ;  /* 0x0000005351087223 */ /* 0x040fe20000000008 */
[C---:B------:R-:W-:Y:S01]  /*7b70*/  FFMA R9, R81.reuse, R84, R9 ;  /* 0x0000005451097223 */ /* 0x040fe20000000009 */
[--C-:B------:R-:W-:Y:S02]  /*7b80*/  HADD2.F32 R82, -RZ, R138.reuse.H0_H0 ;  /* 0x2000008aff527230 */ /* 0x100fe40000004100 */
[C---:B------:R-:W-:Y:S01]  /*7b90*/  FMUL R10, R78.reuse, R10 ;  /* 0x0000000a4e0a7220 */ /* 0x040fe20000400000 */
[----:B------:R-:W-:Y:S02]  /*7ba0*/  HADD2.F32 R83, -RZ, R138.H1_H1 ;  /* 0x3000008aff537230 */ /* 0x000fe40000004100 */
[C---:B------:R-:W-:Y:S01]  /*7bb0*/  FMUL R11, R78.reuse, R11 ;  /* 0x0000000b4e0b7220 */ /* 0x040fe20000400000 */
[----:B------:R-:W-:Y:S02]  /*7bc0*/  HADD2.F32 R89, -RZ, R150.H0_H0 ;  /* 0x20000096ff597230 */ /* 0x000fe40000004100 */
[C---:B------:R-:W-:Y:S01]  /*7bd0*/  FFMA R10, R81.reuse, R85, R10 ;  /* 0x00000055510a7223 */ /* 0x040fe2000000000a */
[--C-:B------:R-:W-:Y:S02]  /*7be0*/  HADD2.F32 R134, -RZ, R136.reuse.H0_H0 ;  /* 0x20000088ff867230 */ /* 0x100fe40000004100 */
[C---:B------:R-:W-:Y:S01]  /*7bf0*/  FFMA R11, R81.reuse, R86, R11 ;  /* 0x00000056510b7223 */ /* 0x040fe2000000000b */
[C---:B------:R-:W-:Y:S01]  /*7c00*/  FFMA R12, R81.reuse, R87, R12 ;  /* 0x00000057510c7223 */ /* 0x040fe2000000000c */
[----:B------:R-:W-:Y:S01]  /*7c10*/  FFMA R13, R81, R88, R13 ;  /* 0x00000058510d7223 */ /* 0x000fe2000000000d */
[----:B------:R-:W-:Y:S01]  /*7c20*/  F2FP.SATFINITE.E5M2.F32.PACK_AB_MERGE_C R86, R7, R6, RZ ;  /* 0x000000060756723e */ /* 0x000fe200048060ff */
[C---:B------:R-:W-:Y:S01]  /*7c30*/  FMUL R7, R78.reuse, R20 ;  /* 0x000000144e077220 */ /* 0x040fe20000400000 */
[----:B------:R-:W-:Y:S01]  /*7c40*/  F2FP.SATFINITE.E5M2.F32.PACK_AB_MERGE_C R138, R11, R10, RZ ;  /* 0x0000000a0b8a723e */ /* 0x000fe200048060ff */
[C---:B------:R-:W-:Y:S01]  /*7c50*/  FMUL R10, R78.reuse, R21 ;  /* 0x000000154e0a7220 */ /* 0x040fe20000400000 */
[C---:B------:R-:W-:Y:S01]  /*7c60*/  FMUL R21, R78.reuse, R28 ;  /* 0x0000001c4e157220 */ /* 0x040fe20000400000 */
[----:B------:R-:W-:Y:S02]  /*7c70*/  HADD2.F32 R137, -RZ, R136.H1_H1 ;  /* 0x30000088ff897230 */ /* 0x000fe40000004100 */
[C---:B------:R-:W-:Y:S01]  /*7c80*/  FMUL R14, R78.reuse, R14 ;  /* 0x0000000e4e0e7220 */ /* 0x040fe20000400000 */
[----:B------:R-:W-:Y:S02]  /*7c90*/  HADD2.F32 R90, -RZ, R150.H1_H1 ;  /* 0x30000096ff5a7230 */ /* 0x000fe40000004100 */
[C---:B------:R-:W-:Y:S01]  /*7ca0*/  FMUL R15, R78.reuse, R15 ;  /* 0x0000000f4e0f7220 */ /* 0x040fe20000400000 */
[--C-:B------:R-:W-:Y:S02]  /*7cb0*/  HADD2.F32 R92, -RZ, R151.reuse.H0_H0 ;  /* 0x20000097ff5c7230 */ /* 0x100fe40000004100 */
[C---:B------:R-:W-:Y:S01]  /*7cc0*/  FFMA R14, R81.reuse, R89, R14 ;  /* 0x00000059510e7223 */ /* 0x040fe2000000000e */
[----:B------:R-:W-:Y:S02]  /*7cd0*/  HADD2.F32 R95, -RZ, R151.H1_H1 ;  /* 0x30000097ff5f7230 */ /* 0x000fe40000004100 */
[C---:B------:R-:W-:Y:S01]  /*7ce0*/  FFMA R15, R81.reuse, R90, R15 ;  /* 0x0000005a510f7223 */ /* 0x040fe2000000000f */
[C---:B------:R-:W-:Y:S01]  /*7cf0*/  FFMA R0, R81.reuse, R91, R0 ;  /* 0x0000005b51007223 */ /* 0x040fe20000000000 */
[----:B------:R-:W-:Y:S01]  /*7d00*/  FFMA R2, R81, R93, R2 ;  /* 0x0000005d51027223 */ /* 0x000fe20000000002 */
[C---:B------:R-:W-:Y:S01]  /*7d10*/  FMUL R3, R78.reuse, R18 ;  /* 0x000000124e037220 */ /* 0x040fe20000400000 */
[C---:B------:R-:W-:Y:S01]  /*7d20*/  FMUL R18, R78.reuse, R25 ;  /* 0x000000194e127220 */ /* 0x040fe20000400000 */
[----:B------:R-:W-:Y:S01]  /*7d30*/  F2FP.SATFINITE.E5M2.F32.PACK_AB_MERGE_C R14, R15, R14, RZ ;  /* 0x0000000e0f0e723e */ /* 0x000fe200048060ff */
[C---:B------:R-:W-:Y:S01]  /*7d40*/  FMUL R25, R78.reuse, R32 ;  /* 0x000000204e197220 */ /* 0x040fe20000400000 */
[C---:B------:R-:W-:Y:S01]  /*7d50*/  FFMA R3, R81.reuse, R92, R3 ;  /* 0x0000005c51037223 */ /* 0x040fe20000000003 */
[C---:B------:R-:W-:Y:S01]  /*7d60*/  FMUL R6, R78.reuse, R19 ;  /* 0x000000134e067220 */ /* 0x040fe20000400000 */
[--C-:B------:R-:W-:Y:S02]  /*7d70*/  HADD2.F32 R96, -RZ, R152.reuse.H0_H0 ;  /* 0x20000098ff607230 */ /* 0x100fe40000004100 */
[C---:B------:R-:W-:Y:S01]  /*7d80*/  FMUL R11, R78.reuse, R22 ;  /* 0x000000164e0b7220 */ /* 0x040fe20000400000 */
[----:B------:R-:W-:Y:S02]  /*7d90*/  HADD2.F32 R99, -RZ, R152.H1_H1 ;  /* 0x30000098ff637230 */ /* 0x000fe40000004100 */
[C---:B------:R-:W-:Y:S01]  /*7da0*/  FFMA R6, R81.reuse, R95, R6 ;  /* 0x0000005f51067223 */ /* 0x040fe20000000006 */
[C---:B------:R-:W-:Y:S01]  /*7db0*/  FFMA R7, R81.reuse, R94, R7 ;  /* 0x0000005e51077223 */ /* 0x040fe20000000007 */
[C---:B------:R-:W-:Y:S01]  /*7dc0*/  FFMA R10, R81.reuse, R97, R10 ;  /* 0x00000061510a7223 */ /* 0x040fe2000000000a */
[C---:B------:R-:W-:Y:S01]  /*7dd0*/  FFMA R11, R81.reuse, R96, R11 ;  /* 0x00000060510b7223 */ /* 0x040fe2000000000b */
[----:B------:R-:W-:Y:S01]  /*7de0*/  FMUL R22, R78, R29 ;  /* 0x0000001d4e167220 */ /* 0x000fe20000400000 */
[----:B------:R-:W-:Y:S01]  /*7df0*/  F2FP.SATFINITE.E5M2.F32.PACK_AB_MERGE_C R3, R6, R3, RZ ;  /* 0x000000030603723e */ /* 0x000fe200048060ff */
[C---:B------:R-:W-:Y:S01]  /*7e00*/  FMUL R29, R78.reuse, R36 ;  /* 0x000000244e1d7220 */ /* 0x040fe20000400000 */
        /* <DEDUP_REMOVED lines=11> */
[----:B------:R-:W-:Y:S01]  /*7ec0*/  FMUL R20, R78, R27 ;  /* 0x0000001b4e147220 */ /* 0x000fe20000400000 */
[--C-:B------:R-:W-:Y:S01]  /*7ed0*/  HADD2.F32 R104, -RZ, R154.reuse.H0_H0 ;  /* 0x2000009aff687230 */ /* 0x100fe20000004100 */
[----:B------:R-:W-:Y:S01]  /*7ee0*/  F2FP.SATFINITE.E5M2.F32.PACK_AB_MERGE_C R16, R10, R7, R16 ;  /* 0x000000070a10723e */ /* 0x000fe20004806010 */
[----:B------:R-:W-:Y:S02]  /*7ef0*/  HADD2.F32 R107, -RZ, R154.H1_H1 ;  /* 0x3000009aff6b7230 */ /* 0x000fe40000004100 */
[C---:B------:R-:W-:Y:S01]  /*7f00*/  FFMA R20, R81.reuse, R103, R20 ;  /* 0x0000006751147223 */ /* 0x040fe20000000014 */
[C---:B------:R-:W-:Y:S01]  /*7f10*/  FFMA R21, R81.reuse, R102, R21 ;  /* 0x0000006651157223 */ /* 0x040fe20000000015 */
[C---:B------:R-:W-:Y:S01]  /*7f20*/  FFMA R22, R81.reuse, R105, R22 ;  /* 0x0000006951167223 */ /* 0x040fe20000000016 */
[C---:B------:R-:W-:Y:S01]  /*7f30*/  FMUL R23, R78.reuse, R30 ;  /* 0x0000001e4e177220 */ /* 0x040fe20000400000 */
[----:B------:R-:W-:Y:S01]  /*7f40*/  FMUL R30, R78, R37 ;  /* 0x000000254e1e7220 */ /* 0x000fe20000400000 */
[----:B------:R-:W-:Y:S01]  /*7f50*/  F2FP.SATFINITE.E5M2.F32.PACK_AB_MERGE_C R19, R20, R19, RZ ;  /* 0x000000131413723e */ /* 0x000fe200048060ff */
[C---:B------:R-:W-:Y:S01]  /*7f60*/  FMUL R37, R78.reuse, R44 ;  /* 0x0000002c4e257220 */ /* 0x040fe20000400000 */
[C---:B------:R-:W-:Y:S01]  /*7f70*/  FFMA R23, R81.reuse, R104, R23 ;  /* 0x0000006851177223 */ /* 0x040fe20000000017 */
        /* <DEDUP_REMOVED lines=20> */
[----:B------:R-:W-:Y:S01]  /*80c0*/  F2FP.F16.E5M2.UNPACK_B R159, R159.H1 ;  /* 0x0000009fff9f723e */ /* 0x000fe200030004ff */
[----:B------:R-:W-:Y:S01]  /*80d0*/  FMUL R38, R78, R45 ;  /* 0x0000002d4e267220 */ /* 0x000fe20000400000 */
[----:B------:R-:W-:Y:S01]  /*80e0*/  F2FP.SATFINITE.E5M2.F32.PACK_AB_MERGE_C R19, R28, R27, RZ ;  /* 0x0000001b1c13723e */ /* 0x000fe200048060ff */
[----:B------:R-:W-:Y:S01]  /*80f0*/  FFMA R31, R81, R112, R31 ;  /* 0x00000070511f7223 */ /* 0x000fe2000000001f */
[C---:B------:R-:W-:Y:S01]  /*8100*/  FMUL R45, R78.reuse, R52 ;  /* 0x000000344e2d7220 */ /* 0x040fe20000400000 */
[C---:B------:R-:W-:Y:S01]  /*8110*/  FMUL R52, R78.reuse, R59 ;  /* 0x0000003b4e347220 */ /* 0x040fe20000400000 */
[----:B------:R-:W-:Y:S01]  /*8120*/  F2FP.F16.E5M2.UNPACK_B R160, R160.H1 ;  /* 0x000000a0ffa0723e */ /* 0x000fe200030004ff */
[C---:B------:R-:W-:Y:S01]  /*8130*/  FMUL R59, R78.reuse, R66 ;  /* 0x000000424e3b7220 */ /* 0x040fe20000400000 */
[----:B------:R-:W-:Y:S01]  /*8140*/  F2FP.SATFINITE.E5M2.F32.PACK_AB_MERGE_C R66, R13, R12, R14 ;  /* 0x0000000c0d42723e */ /* 0x000fe2000480600e */
        /* <DEDUP_REMOVED lines=11> */
[C---:B------:R-:W-:Y:S01]  /*8200*/  FFMA R35, R81.reuse, R116, R35 ;  /* 0x0000007451237223 */ /* 0x040fe20000000023 */
[C---:B------:R-:W-:Y:S01]  /*8210*/  FMUL R36, R78.reuse, R43 ;  /* 0x0000002b4e247220 */ /* 0x040fe20000400000 */
[--C-:B------:R-:W-:Y:S02]  /*8220*/  HADD2.F32 R120, -RZ, R158.reuse.H0_H0 ;  /* 0x2000009eff787230 */ /* 0x100fe40000004100 */
[C---:B------:R-:W-:Y:S01]  /*8230*/  FMUL R39, R78.reuse, R46 ;  /* 0x0000002e4e277220 */ /* 0x040fe20000400000 */
[----:B------:R-:W-:Y:S02]  /*8240*/  HADD2.F32 R123, -RZ, R158.H1_H1 ;  /* 0x3000009eff7b7230 */ /* 0x000fe40000004100 */
        /* <DEDUP_REMOVED lines=8> */
[C---:B------:R-:W-:Y:S01]  /*82d0*/  FFMA R40, R81.reuse, R123, R40 ;  /* 0x0000007b51287223 */ /* 0x040fe20000000028 */
[C---:B------:R-:W-:Y:S01]  /*82e0*/  FMUL R44, R78.reuse, R51 ;  /* 0x000000334e2c7220 */ /* 0x040fe20000400000 */
[C---:B------:R-:W-:Y:S01]  /*82f0*/  FFMA R41, R81.reuse, R122, R41 ;  /* 0x0000007a51297223 */ /* 0x040fe20000000029 */
[C---:B------:R-:W-:Y:S01]  /*8300*/  FFMA R42, R81.reuse, R125, R42 ;  /* 0x0000007d512a7223 */ /* 0x040fe2000000002a */
[C---:B------:R-:W-:Y:S01]  /*8310*/  FMUL R46, R78.reuse, R53 ;  /* 0x000000354e2e7220 */ /* 0x040fe20000400000 */
[--C-:B------:R-:W-:Y:S02]  /*8320*/  HADD2.F32 R128, -RZ, R160.reuse.H0_H0 ;  /* 0x200000a0ff807230 */ /* 0x100fe40000004100 */
[C---:B------:R-:W-:Y:S01]  /*8330*/  FMUL R50, R78.reuse, R57 ;  /* 0x000000394e327220 */ /* 0x040fe20000400000 */
[C---:B------:R-:W-:Y:S01]  /*8340*/  FMUL R51, R78.reuse, R58 ;  /* 0x0000003a4e337220 */ /* 0x040fe20000400000 */
[C---:B------:R-:W-:Y:S01]  /*8350*/  FMUL R53, R78.reuse, R60 ;  /* 0x0000003c4e357220 */ /* 0x040fe20000400000 */
[C---:B------:R-:W-:Y:S01]  /*8360*/  FFMA R43, R81.reuse, R124, R43 ;  /* 0x0000007c512b7223 */ /* 0x040fe2000000002b */
[----:B------:R-:W-:Y:S02]  /*8370*/  HADD2.F32 R131, -RZ, R160.H1_H1 ;  /* 0x300000a0ff837230 */ /* 0x000fe40000004100 */
[C---:B------:R-:W-:Y:S01]  /*8380*/  FMUL R47, R78.reuse, R54 ;  /* 0x000000364e2f7220 */ /* 0x040fe20000400000 */
[C---:B------:R-:W-:Y:S01]  /*8390*/  FMUL R57, R78.reuse, R64 ;  /* 0x000000404e397220 */ /* 0x040fe20000400000 */
[C---:B------:R-:W-:Y:S01]  /*83a0*/  FMUL R58, R78.reuse, R65 ;  /* 0x000000414e3a7220 */ /* 0x040fe20000400000 */
[C---:B------:R-:W-:Y:S01]  /*83b0*/  FMUL R60, R78.reuse, R67 ;  /* 0x000000434e3c7220 */ /* 0x040fe20000400000 */
[----:B------:R-:W-:Y:S01]  /*83c0*/  FFMA R44, R81, R127, R44 ;  /* 0x0000007f512c7223 */ /* 0x000fe2000000002c */
[C---:B------:R-:W-:Y:S01]  /*83d0*/  FMUL R48, R78.reuse, R55 ;  /* 0x000000374e307220 */ /* 0x040fe20000400000 */
[----:B------:R-:W-:Y:S01]  /*83e0*/  F2FP.SATFINITE.E5M2.F32.PACK_AB_MERGE_C R64, R5, R4, R86 ;  /* 0x000000040540723e */ /* 0x000fe20004806056 */
[----:B------:R-:W-:Y:S01]  /*83f0*/  FFMA R45, R81, R126, R45 ;  /* 0x0000007e512d7223 */ /* 0x000fe2000000002d */
[----:B------:R-:W-:Y:S01]  /*8400*/  F2FP.SATFINITE.E5M2.F32.PACK_AB_MERGE_C R65, R9, R8, R138 ;  /* 0x000000080941723e */ /* 0x000fe2000480608a */
[----:B------:R-:W-:Y:S01]  /*8410*/  FMUL R49, R78, R56 ;  /* 0x000000384e317220 */ /* 0x000fe20000400000 */
[----:B------:R-:W-:Y:S01]  /*8420*/  F2FP.SATFINITE.E5M2.F32.PACK_AB_MERGE_C R67, R2, R0, R3 ;  /* 0x000000000243723e */ /* 0x000fe20004806003 */
[C---:B------:R-:W-:Y:S01]  /*8430*/  FFMA R46, R81.reuse, R129, R46 ;  /* 0x00000081512e7223 */ /* 0x040fe2000000002e */
[----:B------:R-:W-:Y:S01]  /*8440*/  F2FP.F16.E5M2.UNPACK_B R162, R162.H1 ;  /* 0x000000a2ffa2723e */ /* 0x000fe200030004ff */
[--C-:B------:R-:W-:Y:S02]  /*8450*/  HADD2.F32 R132, -RZ, R161.reuse.H0_H0 ;  /* 0x200000a1ff847230 */ /* 0x100fe40000004100 */
[C---:B------:R-:W-:Y:S01]  /*8460*/  FFMA R47, R81.reuse, R128, R47 ;  /* 0x00000080512f7223 */ /* 0x040fe2000000002f */
[----:B------:R1:W-:Y:S01]  /*8470*/  STS.128 [R172+UR49+0x6200], R64 ;  /* 0x00620040ac007988 */ /* 0x0003e20008000c31 */
[----:B------:R-:W-:Y:S02]  /*8480*/  HADD2.F32 R135, -RZ, R161.H1_H1 ;  /* 0x300000a1ff877230 */ /* 0x000fe40000004100 */
[C---:B------:R-:W-:Y:S01]  /*8490*/  FFMA R48, R81.reuse, R131, R48 ;  /* 0x0000008351307223 */ /* 0x040fe20000000030 */
[C---:B------:R-:W-:Y:S01]  /*84a0*/  FFMA R49, R81.reuse, R130, R49 ;  /* 0x0000008251317223 */ /* 0x040fe20000000031 */
[----:B------:R-:W-:Y:S01]  /*84b0*/  F2FP.F16.E5M2.UNPACK_B R163, R163.H1 ;  /* 0x000000a3ffa3723e */ /* 0x000fe200030004ff */
[C---:B------:R-:W-:Y:S01]  /*84c0*/  FFMA R50, R81.reuse, R133, R50 ;  /* 0x0000008551327223 */ /* 0x040fe20000000032 */
[----:B------:R-:W-:Y:S01]  /*84d0*/  FMUL R54, R78, R61 ;  /* 0x0000003d4e367220 */ /* 0x000fe20000400000 */
[--C-:B------:R-:W-:Y:S01]  /*84e0*/  HADD2.F32 R136, -RZ, R162.reuse.H0_H0 ;  /* 0x200000a2ff887230 */ /* 0x100fe20000004100 */
[----:B------:R1:W-:Y:S01]  /*84f0*/  STS.128 [R197+0x6010], R16 ;  /* 0x00601010c5007388 */ /* 0x0003e20000000c00 */
[----:B------:R-:W-:Y:S01]  /*8500*/  F2FP.SATFINITE.E5M2.F32.PACK_AB_MERGE_C R35, R36, R35, RZ ;  /* 0x000000232423723e */ /* 0x000fe200048060ff */
[C---:B------:R-:W-:Y:S01]  /*8510*/  FFMA R51, R81.reuse, R132, R51 ;  /* 0x0000008451337223 */ /* 0x040fe20000000033 */
[----:B------:R-:W-:Y:S01]  /*8520*/  F2FP.SATFINITE.E5M2.F32.PACK_AB_MERGE_C R39, R40, R39, RZ ;  /* 0x000000272827723e */ /* 0x000fe200048060ff */
[----:B------:R-:W-:Y:S02]  /*8530*/  HADD2.F32 R139, -RZ, R162.H1_H1 ;  /* 0x300000a2ff8b7230 */ /* 0x000fe40000004100 */
[C---:B------:R-:W-:Y:S01]  /*8540*/  FMUL R55, R78.reuse, R62 ;  /* 0x0000003e4e377220 */ /* 0x040fe20000400000 */
[C---:B------:R-:W-:Y:S01]  /*8550*/  FFMA R52, R81.reuse, R135, R52 ;  /* 0x0000008751347223 */ /* 0x040fe20000000034 */
[----:B------:R-:W-:Y:S01]  /*8560*/  FMUL R56, R78, R63 ;  /* 0x0000003f4e387220 */ /* 0x000fe20000400000 */
[C---:B------:R-:W-:Y:S01]  /*8570*/  FFMA R53, R81.reuse, R134, R53 ;  /* 0x0000008651357223 */ /* 0x040fe20000000035 */
[C---:B------:R-:W-:Y:S01]  /*8580*/  FFMA R54, R81.reuse, R137, R54 ;  /* 0x0000008951367223 */ /* 0x040fe20000000036 */
[--C-:B------:R-:W-:Y:S02]  /*8590*/  HADD2.F32 R84, -RZ, R163.reuse.H0_H0 ;  /* 0x200000a3ff547230 */ /* 0x100fe40000004100 */
[C---:B------:R-:W-:Y:S01]  /*85a0*/  FFMA R55, R81.reuse, R136, R55 ;  /* 0x0000008851377223 */ /* 0x040fe20000000037 */
[----:B------:R-:W-:Y:S02]  /*85b0*/  HADD2.F32 R85, -RZ, R163.H1_H1 ;  /* 0x300000a3ff557230 */ /* 0x000fe40000004100 */
[C---:B------:R-:W-:Y:S01]  /*85c0*/  FFMA R56, R81.reuse, R139, R56 ;  /* 0x0000008b51387223 */ /* 0x040fe20000000038 */
[----:B------:R-:W-:Y:S01]  /*85d0*/  F2FP.SATFINITE.E5M2.F32.PACK_AB_MERGE_C R43, R44, R43, RZ ;  /* 0x0000002b2c2b723e */ /* 0x000fe200048060ff */
[C---:B------:R-:W-:Y:S01]  /*85e0*/  FFMA R57, R81.reuse, R82, R57 ;  /* 0x0000005251397223 */ /* 0x040fe20000000039 */
[C---:B------:R-:W-:Y:S01]  /*85f0*/  FFMA R58, R81.reuse, R83, R58 ;  /* 0x00000053513a7223 */ /* 0x040fe2000000003a */
[C---:B------:R-:W-:Y:S01]  /*8600*/  FFMA R59, R81.reuse, R84, R59 ;  /* 0x00000054513b7223 */ /* 0x040fe2000000003b */
[----:B------:R-:W-:Y:S01]  /*8610*/  F2FP.SATFINITE.E5M2.F32.PACK_AB_MERGE_C R33, R34, R33, R35 ;  /* 0x000000212221723e */ /* 0x000fe20004806023 */
[----:B------:R-:W-:Y:S01]  /*8620*/  FFMA R60, R81, R85, R60 ;  /* 0x00000055513c7223 */ /* 0x000fe2000000003c */
[----:B------:R-:W-:Y:S02]  /*8630*/  F2FP.SATFINITE.E5M2.F32.PACK_AB_MERGE_C R32, R30, R29, R32 ;  /* 0x0000001d1e20723e */ /* 0x000fe40004806020 */
        /* <DEDUP_REMOVED lines=11> */
[----:B------:R-:W-:Y:S03]  /*86f0*/  IADD3 R76, PT, PT, R76, 0x1, RZ ;  /* 0x000000014c4c7810 */ /* 0x000fe60007ffe0ff */
        /* <DEDUP_REMOVED lines=9> */
[----:B------:R-:W-:Y:S02]  /*8790*/  UIADD3 UR8, UP0, UPT, UR52, 0x680, URZ ;  /* 0x0000068034087890 */ /* 0x000fe4000ff1e0ff */
[----:B------:R-:W-:Y:S02]  /*87a0*/  UIADD3 UR5, UPT, UPT, UR41, 0x40, URZ ;  /* 0x0000004029057890 */ /* 0x000fe4000fffe0ff */
[----:B------:R-:W-:Y:S02]  /*87b0*/  UIADD3 UR4, UPT, UPT, UR49, 0x6200, URZ ;  /* 0x0000620031047890 */ /* 0x000fe4000fffe0ff */
[----:B------:R-:W-:Y:S01]  /*87c0*/  UIADD3.X UR9, UPT, UPT, URZ, UR53, URZ, UP0, !UPT ;  /* 0x00000035ff097290 */ /* 0x000fe200087fe4ff */
[----:B------:R-:W-:Y:S01]  /*87d0*/  UMOV UR6, UR42 ;  /* 0x0000002a00067c82 */ /* 0x000fe20008000000 */
[----:B------:R-:W-:Y:S07]  /*87e0*/  UMOV UR7, UR36 ;  /* 0x0000002400077c82 */ /* 0x000fee0008000000 */
[----:B------:R2:W-:Y:S01]  /*87f0*/  UTMASTG.3D [UR4], [UR8] ;  /* 0x00000004080073b5 */ /* 0x0005e20008010000 */
[----:B------:R0:W-:Y:S01]  /*8800*/  UTMACMDFLUSH ;  /* 0x00000000000079b7 */ /* 0x0001e20000000000 */
[----:B--2---:R-:W-:Y:S04]  /*8810*/  DEPBAR.LE SB0, 0x1 ;  /* 0x000080400000791a */ /* 0x004fe80000000000 */
.L_x_123:
[----:B------:R-:W-:Y:S05]  /*8820*/  BSYNC.RECONVERGENT B0 ;  /* 0x0000000000007941 */ /* 0x000fea0003800200 */
.L_x_122:
[----:B------:R-:W-:Y:S01]  /*8830*/  BAR.SYNC.DEFER_BLOCKING 0x1, 0x80 ;  /* 0x0042000000007b1d */ /* 0x000fe20000010000 */
[----:B------:R-:W-:Y:S01]  /*8840*/  ISETP.NE.AND P2, PT, R194, RZ, PT ;  /* 0x000000ffc200720c */ /* 0x000fe20003f45270 */
[----:B------:R-:W-:Y:S01]  /*8850*/  IMAD.IADD R20, R75, 0x1, R147 ;  /* 0x000000014b147824 */ /* 0x000fe200078e0293 */
[----:B------:R-:W-:Y:S01]  /*8860*/  ISETP.NE.AND P0, PT, R196, 0x2, PT ;  /* 0x00000002c400780c */ /* 0x000fe20003f05270 */
[----:B------:R-:W-:Y:S01]  /*8870*/  IMAD.IADD R21, R77, 0x1, R170 ;  /* 0x000000014d157824 */ /* 0x000fe200078e02aa */
[----:B------:R-:W-:Y:S02]  /*8880*/  ISETP.NE.AND P1, PT, R76, 0x4, PT ;  /* 0x000000044c00780c */ /* 0x000fe40003f25270 */
[----:B------:R-:W-:Y:S02]  /*8890*/  SEL R3, RZ, 0x1, P0 ;  /* 0x00000001ff037807 */ /* 0x000fe40000000000 */
[----:B------:R-:W-:Y:S02]  /*88a0*/  SEL R0, RZ, 0x1, P1 ;  /* 0x00000001ff007807 */ /* 0x000fe40000800000 */
[----:B------:R-:W-:Y:S02]  /*88b0*/  LOP3.LUT R182, R182, R3, RZ, 0x3c, !PT ;  /* 0x00000003b6b67212 */ /* 0x000fe400078e3cff */
[----:B------:R-:W-:Y:S02]  /*88c0*/  LOP3.LUT R183, R183, R0, RZ, 0x3c, !PT ;  /* 0x00000000b7b77212 */ /* 0x000fe400078e3cff */
[----:B------:R-:W-:Y:S02]  /*88d0*/  @P2 R2UR UR36, R179 ;  /* 0x00000000b32422ca */ /* 0x000fe400000e0000 */
[----:B------:R-:W-:Y:S02]  /*88e0*/  SEL R196, R196, RZ, P0 ;  /* 0x000000ffc4c47207 */ /* 0x000fe40000000000 */
[----:B------:R-:W-:Y:S01]  /*88f0*/  SEL R76, R76, RZ, P1 ;  /* 0x000000ff4c4c7207 */ /* 0x000fe20000800000 */
[----:B------:R-:W-:Y:S10]  /*8900*/  @P2 BRA `(.L_x_124) ;  /* 0xffffffc400c02947 */ /* 0x000ff4000383ffff */
[----:B------:R-:W-:Y:S05]  /*8910*/  EXIT ;  /* 0x000000000000794d */ /* 0x000fea0003800000 */
.L_x_24:
[----:B--2---:R2:W4:Y:S02]  /*8920*/  SYNCS.PHASECHK.TRANS64.TRYWAIT P0, [R3+URZ+0xf0], R2 ;  /* 0x0000f002030075a7 */ /* 0x00452400080011ff */
[----:B----4-:R-:W-:Y:S05]  /*8930*/  @!P0 NANOSLEEP.SYNCS 0x989680 ;  /* 0x009896800000895d */ /* 0x010fea0003900000 */
[----:B------:R-:W4:Y:S02]  /*8940*/  @!P0 SYNCS.PHASECHK.TRANS64 P0, [R3+URZ+0xf0], R2 ;  /* 0x0000f002030085a7 */ /* 0x000f2400080010ff */
[----:B----4-:R-:W-:Y:S05]  /*8950*/  @!P0 BRA `(.L_x_24) ;  /* 0xfffffffc00f08947 */ /* 0x010fea000383ffff */
[----:B------:R-:W-:Y:S05]  /*8960*/  BRA `(.L_x_125) ;  /* 0xffffff8c00a07947 */ /* 0x000fea000383ffff */
.L_x_27:
[----:B-1----:R-:W-:-:S07]  /*8970*/  MOV R2, UR33 ;  /* 0x0000002100027c02 */ /* 0x002fce0008000f00 */
.L_x_126:
[----:B-1----:R1:W2:Y:S02]  /*8980*/  SYNCS.PHASECHK.TRANS64.TRYWAIT P0, [R2+URZ+0x28], R5 ;  /* 0x00002805020075a7 */ /* 0x0022a400080011ff */
[----:B--2---:R-:W-:Y:S05]  /*8990*/  @!P0 NANOSLEEP.SYNCS 0x989680 ;  /* 0x009896800000895d */ /* 0x004fea0003900000 */
[----:B------:R-:W2:Y:S02]  /*89a0*/  @!P0 SYNCS.PHASECHK.TRANS64 P0, [R2+URZ+0x28], R5 ;  /* 0x00002805020085a7 */ /* 0x000ea400080010ff */
[----:B--2---:R-:W-:Y:S05]  /*89b0*/  @!P0 BRA `(.L_x_126) ;  /* 0xfffffffc00f08947 */ /* 0x004fea000383ffff */
[----:B------:R-:W-:Y:S05]  /*89c0*/  BRA `(.L_x_26) ;  /* 0xffffff9000087947 */ /* 0x000fea000383ffff */
.L_x_34:
[----:B-1----:R-:W-:-:S07]  /*89d0*/  MOV R2, UR17 ;  /* 0x0000001100027c02 */ /* 0x002fce0008000f00 */
.L_x_127:
[----:B-1----:R1:W2:Y:S02]  /*89e0*/  SYNCS.PHASECHK.TRANS64.TRYWAIT P0, [R2+URZ+0x28], R5 ;  /* 0x00002805020075a7 */ /* 0x0022a400080011ff */
[----:B--2---:R-:W-:Y:S05]  /*89f0*/  @!P0 NANOSLEEP.SYNCS 0x989680 ;  /* 0x009896800000895d */ /* 0x004fea0003900000 */
[----:B------:R-:W2:Y:S02]  /*8a00*/  @!P0 SYNCS.PHASECHK.TRANS64 P0, [R2+URZ+0x28], R5 ;  /* 0x00002805020085a7 */ /* 0x000ea400080010ff */
[----:B--2---:R-:W-:Y:S05]  /*8a10*/  @!P0 BRA `(.L_x_127) ;  /* 0xfffffffc00f08947 */ /* 0x004fea000383ffff */
[----:B------:R-:W-:Y:S05]  /*8a20*/  BRA `(.L_x_33) ;  /* 0xffffff9000c47947 */ /* 0x000fea000383ffff */
.L_x_39:
[----:B-1----:R1:W2:Y:S02]  /*8a30*/  SYNCS.PHASECHK.TRANS64.TRYWAIT P0, [R2+URZ+0x80], R3 ;  /* 0x00008003020075a7 */ /* 0x0022a400080011ff */
[----:B--2---:R-:W-:Y:S05]  /*8a40*/  @!P0 NANOSLEEP.SYNCS 0x989680 ;  /* 0x009896800000895d */ /* 0x004fea0003900000 */
[----:B------:R-:W2:Y:S02]  /*8a50*/  @!P0 SYNCS.PHASECHK.TRANS64 P0, [R2+URZ+0x80], R3 ;  /* 0x00008003020085a7 */ /* 0x000ea400080010ff */
[----:B--2---:R-:W-:Y:S05]  /*8a60*/  @!P0 BRA `(.L_x_39) ;  /* 0xfffffffc00f08947 */ /* 0x004fea000383ffff */
[----:B------:R-:W-:Y:S05]  /*8a70*/  BRA `(.L_x_128) ;  /* 0xffffff9400687947 */ /* 0x000fea000383ffff */
.L_x_43:
[----:B---3--:R-:W-:-:S07]  /*8a80*/  MOV R0, UR5 ;  /* 0x0000000500007c02 */ /* 0x008fce0008000f00 */
.L_x_129:
[----:B-1----:R1:W2:Y:S02]  /*8a90*/  SYNCS.PHASECHK.TRANS64.TRYWAIT P0, [R0+URZ], R3 ;  /* 0x00000003000075a7 */ /* 0x0022a400080011ff */
[----:B--2---:R-:W-:Y:S05]  /*8aa0*/  @!P0 NANOSLEEP.SYNCS 0x989680 ;  /* 0x009896800000895d */ /* 0x004fea0003900000 */
[----:B------:R-:W2:Y:S02]  /*8ab0*/  @!P0 SYNCS.PHASECHK.TRANS64 P0, [R0+URZ], R3 ;  /* 0x00000003000085a7 */ /* 0x000ea400080010ff */
[----:B--2---:R-:W-:Y:S05]  /*8ac0*/  @!P0 BRA `(.L_x_129) ;  /* 0xfffffffc00f08947 */ /* 0x004fea000383ffff */
[----:B------:R-:W-:Y:S05]  /*8ad0*/  BRA `(.L_x_130) ;  /* 0xffffff9800d87947 */ /* 0x000fea000383ffff */
.L_x_44:
[----:B---3--:R-:W-:-:S07]  /*8ae0*/  MOV R0, UR5 ;  /* 0x0000000500007c02 */ /* 0x008fce0008000f00 */
.L_x_131:
[----:B-1----:R1:W2:Y:S02]  /*8af0*/  SYNCS.PHASECHK.TRANS64.TRYWAIT P0, [R0+URZ], R3 ;  /* 0x00000003000075a7 */ /* 0x0022a400080011ff */
[----:B--2---:R-:W-:Y:S05]  /*8b00*/  @!P0 NANOSLEEP.SYNCS 0x989680 ;  /* 0x009896800000895d */ /* 0x004fea0003900000 */
[----:B------:R-:W2:Y:S02]  /*8b10*/  @!P0 SYNCS.PHASECHK.TRANS64 P0, [R0+URZ], R3 ;  /* 0x00000003000085a7 */ /* 0x000ea400080010ff */
[----:B--2---:R-:W-:Y:S05]  /*8b20*/  @!P0 BRA `(.L_x_131) ;  /* 0xfffffffc00f08947 */ /* 0x004fea000383ffff */
[----:B------:R-:W-:Y:S05]  /*8b30*/  BRA `(.L_x_132) ;  /* 0xffffff9800e47947 */ /* 0x000fea000383ffff */
.L_x_45:
[----:B---3--:R-:W-:-:S07]  /*8b40*/  MOV R0, UR5 ;  /* 0x0000000500007c02 */ /* 0x008fce0008000f00 */
.L_x_133:
[----:B-1----:R1:W2:Y:S02]  /*8b50*/  SYNCS.PHASECHK.TRANS64.TRYWAIT P0, [R0+URZ], R3 ;  /* 0x00000003000075a7 */ /* 0x0022a400080011ff */
[----:B--2---:R-:W-:Y:S05]  /*8b60*/  @!P0 NANOSLEEP.SYNCS 0x989680 ;  /* 0x009896800000895d */ /* 0x004fea0003900000 */
[----:B------:R-:W2:Y:S02]  /*8b70*/  @!P0 SYNCS.PHASECHK.TRANS64 P0, [R0+URZ], R3 ;  /* 0x00000003000085a7 */ /* 0x000ea400080010ff */
[----:B--2---:R-:W-:Y:S05]  /*8b80*/  @!P0 BRA `(.L_x_133) ;  /* 0xfffffffc00f08947 */ /* 0x004fea000383ffff */
[----:B------:R-:W-:Y:S05]  /*8b90*/  BRA `(.L_x_134) ;  /* 0xffffff9800f07947 */ /* 0x000fea000383ffff */
.L_x_46:
[----:B---3--:R-:W-:-:S07]  /*8ba0*/  MOV R0, UR5 ;  /* 0x0000000500007c02 */ /* 0x008fce0008000f00 */
.L_x_135:
[----:B-1----:R1:W2:Y:S02]  /*8bb0*/  SYNCS.PHASECHK.TRANS64.TRYWAIT P0, [R0+URZ], R3 ;  /* 0x00000003000075a7 */ /* 0x0022a400080011ff */
[----:B--2---:R-:W-:Y:S05]  /*8bc0*/  @!P0 NANOSLEEP.SYNCS 0x989680 ;  /* 0x009896800000895d */ /* 0x004fea0003900000 */
[----:B------:R-:W2:Y:S02]  /*8bd0*/  @!P0 SYNCS.PHASECHK.TRANS64 P0, [R0+URZ], R3 ;  /* 0x00000003000085a7 */ /* 0x000ea400080010ff */
[----:B--2---:R-:W-:Y:S05]  /*8be0*/  @!P0 BRA `(.L_x_135) ;  /* 0xfffffffc00f08947 */ /* 0x004fea000383ffff */
[----:B------:R-:W-:Y:S05]  /*8bf0*/  BRA `(.L_x_136) ;  /* 0xffffff9800fc7947 */ /* 0x000fea000383ffff */
.L_x_49:
[----:B-1----:R1:W2:Y:S02]  /*8c00*/  SYNCS.PHASECHK.TRANS64.TRYWAIT P0, [R0+URZ+0xe0], R5 ;  /* 0x0000e005000075a7 */ /* 0x0022a400080011ff */
[----:B--2---:R-:W-:Y:S05]  /*8c10*/  @!P0 NANOSLEEP.SYNCS 0x989680 ;  /* 0x009896800000895d */ /* 0x004fea0003900000 */
[----:B------:R-:W2:Y:S02]  /*8c20*/  @!P0 SYNCS.PHASECHK.TRANS64 P0, [R0+URZ+0xe0], R5 ;  /* 0x0000e005000085a7 */ /* 0x000ea400080010ff */
[----:B--2---:R-:W-:Y:S05]  /*8c30*/  @!P0 BRA `(.L_x_49) ;  /* 0xfffffffc00f08947 */ /* 0x004fea000383ffff */
[----:B------:R-:W-:Y:S05]  /*8c40*/  BRA `(.L_x_137) ;  /* 0xffffff9c005c7947 */ /* 0x000fea000383ffff */
.L_x_50:
[----:B------:R-:W-:-:S07]  /*8c50*/  MOV R0, UR5 ;  /* 0x0000000500007c02 */ /* 0x000fce0008000f00 */
.L_x_138:
[----:B-1----:R1:W2:Y:S02]  /*8c60*/  SYNCS.PHASECHK.TRANS64.TRYWAIT P0, [R0+URZ+0x90], R7 ;  /* 0x00009007000075a7 */ /* 0x0022a400080011ff */
[----:B--2---:R-:W-:Y:S05]  /*8c70*/  @!P0 NANOSLEEP.SYNCS 0x989680 ;  /* 0x009896800000895d */ /* 0x004fea0003900000 */
[----:B------:R-:W2:Y:S02]  /*8c80*/  @!P0 SYNCS.PHASECHK.TRANS64 P0, [R0+URZ+0x90], R7 ;  /* 0x00009007000085a7 */ /* 0x000ea400080010ff */
[----:B--2---:R-:W-:Y:S05]  /*8c90*/  @!P0 BRA `(.L_x_138) ;  /* 0xfffffffc00f08947 */ /* 0x004fea000383ffff */
[----:B------:R-:W-:Y:S05]  /*8ca0*/  BRA `(.L_x_139) ;  /* 0xffffff9c006c7947 */ /* 0x000fea000383ffff */
.L_x_51:
[----:B-1----:R1:W2:Y:S02]  /*8cb0*/  SYNCS.PHASECHK.TRANS64.TRYWAIT P1, [R0+URZ+0x80], R5 ;  /* 0x00008005000075a7 */ /* 0x0022a400080211ff */
[----:B--2---:R-:W-:Y:S05]  /*8cc0*/  @!P1 NANOSLEEP.SYNCS 0x989680 ;  /* 0x009896800000995d */ /* 0x004fea0003900000 */
[----:B------:R-:W2:Y:S02]  /*8cd0*/  @!P1 SYNCS.PHASECHK.TRANS64 P1, [R0+URZ+0x80], R5 ;  /* 0x00008005000095a7 */ /* 0x000ea400080210ff */
[----:B--2---:R-:W-:Y:S05]  /*8ce0*/  @!P1 BRA `(.L_x_51) ;  /* 0xfffffffc00f09947 */ /* 0x004fea000383ffff */
[----:B------:R-:W-:Y:S05]  /*8cf0*/  BRA `(.L_x_140) ;  /* 0xffffff9c009c7947 */ /* 0x000fea000383ffff */
.L_x_54:
[----:B------:R-:W-:-:S07]  /*8d00*/  MOV R0, UR5 ;  /* 0x0000000500007c02 */ /* 0x000fce0008000f00 */
.L_x_141:
[----:B-1----:R1:W2:Y:S02]  /*8d10*/  SYNCS.PHASECHK.TRANS64.TRYWAIT P0, [R0+URZ+0x90], R3 ;  /* 0x00009003000075a7 */ /* 0x0022a400080011ff */
[----:B--2---:R-:W-:Y:S05]  /*8d20*/  @!P0 NANOSLEEP.SYNCS 0x989680 ;  /* 0x009896800000895d */ /* 0x004fea0003900000 */
[----:B------:R-:W2:Y:S02]  /*8d30*/  @!P0 SYNCS.PHASECHK.TRANS64 P0, [R0+URZ+0x90], R3 ;  /* 0x00009003000085a7 */ /* 0x000ea400080010ff */
[----:B--2---:R-:W-:Y:S05]  /*8d40*/  @!P0 BRA `(.L_x_141) ;  /* 0xfffffffc00f08947 */ /* 0x004fea000383ffff */
[----:B------:R-:W-:Y:S05]  /*8d50*/  BRA `(.L_x_53) ;  /* 0xffffff9c00f07947 */ /* 0x000fea000383ffff */
.L_x_63:
[----:B-1----:R-:W-:-:S04]  /*8d60*/  MOV R4, UR6 ;  /* 0x0000000600047c02 */ /* 0x002fc80008000f00 */
[----:B------:R1:W2:Y:S03]  /*8d70*/  SYNCS.PHASECHK.TRANS64.TRYWAIT P0, [R4+URZ+0x8], R5 ;  /* 0x00000805040075a7 */ /* 0x0002a600080011ff */
[----:B--2---:R-:W-:Y:S05]  /*8d80*/  @!P0 NANOSLEEP.SYNCS 0x989680 ;  /* 0x009896800000895d */ /* 0x004fea0003900000 */
[----:B------:R-:W2:Y:S02]  /*8d90*/  @!P0 SYNCS.PHASECHK.TRANS64 P0, [R4+URZ+0x8], R5 ;  /* 0x00000805040085a7 */ /* 0x000ea400080010ff */
[----:B--2---:R-:W-:Y:S05]  /*8da0*/  @!P0 BRA `(.L_x_63) ;  /* 0xfffffffc00ec8947 */ /* 0x004fea000383ffff */
[----:B------:R-:W-:Y:S05]  /*8db0*/  BRA `(.L_x_62) ;  /* 0xffffffa000a47947 */ /* 0x000fea000383ffff */
.L_x_65:
[----:B------:R-:W-:Y:S01]  /*8dc0*/  BSSY B0, `(.L_x_142) ;  /* 0x0000006000007945 */ /* 0x000fe20003800000 */
[----:B------:R-:W-:-:S07]  /*8dd0*/  MOV R15, 0xffffffff ;  /* 0xffffffff000f7802 */ /* 0x000fce0000000f00 */
[----:B-1---5:R-:W-:Y:S05]  /*8de0*/  WARPSYNC.COLLECTIVE R15, `(.L_x_143) ;  /* 0x000000000f0c7348 */ /* 0x022fea0003c00000 */
[----:B------:R-:W-:Y:S02]  /*8df0*/  ELECT P6, UR79, PT ;  /* 0x00000000004f782f */ /* 0x000fe400038c0000 */
[----:B------:R-:W-:Y:S01]  /*8e00*/  MOV R14, UR79 ;  /* 0x0000004f000e7c02 */ /* 0x000fe20008000f00 */
[----:B-1---5:R-:W-:Y:S10]  /*8e10*/  ENDCOLLECTIVE ;  /* 0x000000000000791b */ /* 0x022ff40003800000 */
.L_x_143:
[----:B------:R-:W-:Y:S05]  /*8e20*/  BSYNC B0 ;  /* 0x0000000000007941 */ /* 0x000fea0003800000 */
.L_x_142:
[----:B------:R-:W-:Y:S05]  /*8e30*/  BRA `(.L_x_144) ;  /* 0xffffffa000d47947 */ /* 0x000fea000383ffff */
.L_x_67:
[----:B-1----:R-:W-:-:S04]  /*8e40*/  MOV R2, UR6 ;  /* 0x0000000600027c02 */ /* 0x002fc80008000f00 */
[----:B------:R1:W2:Y:S03]  /*8e50*/  SYNCS.PHASECHK.TRANS64.TRYWAIT P0, [R2+URZ+0x8], R3 ;  /* 0x00000803020075a7 */ /* 0x0002a600080011ff */
[----:B--2---:R-:W-:Y:S05]  /*8e60*/  @!P0 NANOSLEEP.SYNCS 0x989680 ;  /* 0x009896800000895d */ /* 0x004fea0003900000 */
[----:B------:R-:W2:Y:S02]  /*8e70*/  @!P0 SYNCS.PHASECHK.TRANS64 P0, [R2+URZ+0x8], R3 ;  /* 0x00000803020085a7 */ /* 0x000ea400080010ff */
[----:B--2---:R-:W-:Y:S05]  /*8e80*/  @!P0 BRA `(.L_x_67) ;  /* 0xfffffffc00ec8947 */ /* 0x004fea000383ffff */
[----:B------:R-:W-:Y:S05]  /*8e90*/  BRA `(.L_x_66) ;  /* 0xffffffa000d87947 */ /* 0x000fea000383ffff */
.L_x_68:
[----:B-1----:R1:W2:Y:S02]  /*8ea0*/  SYNCS.PHASECHK.TRANS64.TRYWAIT P0, [R0+URZ+0x80], R5 ;  /* 0x00008005000075a7 */ /* 0x0022a400080011ff */
[----:B--2---:R-:W-:Y:S05]  /*8eb0*/  @!P0 NANOSLEEP.SYNCS 0x989680 ;  /* 0x009896800000895d */ /* 0x004fea0003900000 */
[----:B------:R-:W2:Y:S02]  /*8ec0*/  @!P0 SYNCS.PHASECHK.TRANS64 P0, [R0+URZ+0x80], R5 ;  /* 0x00008005000085a7 */ /* 0x000ea400080010ff */
[----:B--2---:R-:W-:Y:S05]  /*8ed0*/  @!P0 BRA `(.L_x_68) ;  /* 0xfffffffc00f08947 */ /* 0x004fea000383ffff */
[----:B------:R-:W-:Y:S05]  /*8ee0*/  BRA `(.L_x_145) ;  /* 0xffffffa400ac7947 */ /* 0x000fea000383ffff */
.L_x_70:
[----:B------:R-:W-:-:S07]  /*8ef0*/  MOV R0, UR11 ;  /* 0x0000000b00007c02 */ /* 0x000fce0008000f00 */
.L_x_146:
[----:B-1----:R1:W2:Y:S02]  /*8f00*/  SYNCS.PHASECHK.TRANS64.TRYWAIT P0, [R0+URZ+0xc0], R5 ;  /* 0x0000c005000075a7 */ /* 0x0022a400080011ff */
[----:B--2---:R-:W-:Y:S05]  /*8f10*/  @!P0 NANOSLEEP.SYNCS 0x989680 ;  /* 0x009896800000895d */ /* 0x004fea0003900000 */
[----:B------:R-:W2:Y:S02]  /*8f20*/  @!P0 SYNCS.PHASECHK.TRANS64 P0, [R0+URZ+0xc0], R5 ;  /* 0x0000c005000085a7 */ /* 0x000ea400080010ff */
[----:B--2---:R-:W-:Y:S05]  /*8f30*/  @!P0 BRA `(.L_x_146) ;  /* 0xfffffffc00f08947 */ /* 0x004fea000383ffff */
[----:B------:R-:W-:Y:S05]  /*8f40*/  BRA `(.L_x_147) ;  /* 0xffffffa400f47947 */ /* 0x000fea000383ffff */
.L_x_73:
[----:B------:R-:W-:Y:S07]  /*8f50*/  MOV R0, UR9 ;  /* 0x0000000900007c02 */ /* 0x000fee0008000f00 */
.L_x_148:
[----:B-1----:R1:W2:Y:S02]  /*8f60*/  SYNCS.PHASECHK.TRANS64.TRYWAIT P0, [R0+URZ], R5 ;  /* 0x00000005000075a7 */ /* 0x0022a400080011ff */
[----:B--2---:R-:W-:Y:S05]  /*8f70*/  @!P0 NANOSLEEP.SYNCS 0x989680 ;  /* 0x009896800000895d */ /* 0x004fea0003900000 */
[----:B------:R-:W2:Y:S02]  /*8f80*/  @!P0 SYNCS.PHASECHK.TRANS64 P0, [R0+URZ], R5 ;  /* 0x00000005000085a7 */ /* 0x000ea400080010ff */
[----:B--2---:R-:W-:Y:S05]  /*8f90*/  @!P0 BRA `(.L_x_148) ;  /* 0xfffffffc00f08947 */ /* 0x004fea000383ffff */
[----:B------:R-:W-:Y:S05]  /*8fa0*/  BRA `(.L_x_72) ;  /* 0xffffffa8000c7947 */ /* 0x000fea000383ffff */
.L_x_77:
[----:B-1----:R-:W-:-:S07]  /*8fb0*/  MOV R0, UR7 ;  /* 0x0000000700007c02 */ /* 0x002fce0008000f00 */
.L_x_149:
[----:B-1----:R1:W2:Y:S02]  /*8fc0*/  SYNCS.PHASECHK.TRANS64.TRYWAIT P0, [R0+URZ], R3 ;  /* 0x00000003000075a7 */ /* 0x0022a400080011ff */
[----:B--2---:R-:W-:Y:S05]  /*8fd0*/  @!P0 NANOSLEEP.SYNCS 0x989680 ;  /* 0x009896800000895d */ /* 0x004fea0003900000 */
[----:B------:R-:W2:Y:S02]  /*8fe0*/  @!P0 SYNCS.PHASECHK.TRANS64 P0, [R0+URZ], R3 ;  /* 0x00000003000085a7 */ /* 0x000ea400080010ff */
[----:B--2---:R-:W-:Y:S05]  /*8ff0*/  @!P0 BRA `(.L_x_149) ;  /* 0xfffffffc00f08947 */ /* 0x004fea000383ffff */
[----:B------:R-:W-:Y:S05]  /*9000*/  BRA `(.L_x_150) ;  /* 0xffffffa800c47947 */ /* 0x000fea000383ffff */
.L_x_78:
[----:B------:R-:W-:-:S07]  /*9010*/  MOV R0, UR7 ;  /* 0x0000000700007c02 */ /* 0x000fce0008000f00 */
.L_x_151:
[----:B-1----:R1:W2:Y:S02]  /*9020*/  SYNCS.PHASECHK.TRANS64.TRYWAIT P0, [R0+URZ], R3 ;  /* 0x00000003000075a7 */ /* 0x0022a400080011ff */
[----:B--2---:R-:W-:Y:S05]  /*9030*/  @!P0 NANOSLEEP.SYNCS 0x989680 ;  /* 0x009896800000895d */ /* 0x004fea0003900000 */
[----:B------:R-:W2:Y:S02]  /*9040*/  @!P0 SYNCS.PHASECHK.TRANS64 P0, [R0+URZ], R3 ;  /* 0x00000003000085a7 */ /* 0x000ea400080010ff */
[----:B--2---:R-:W-:Y:S05]  /*9050*/  @!P0 BRA `(.L_x_151) ;  /* 0xfffffffc00f08947 */ /* 0x004fea000383ffff */
[----:B------:R-:W-:Y:S05]  /*9060*/  BRA `(.L_x_152) ;  /* 0xffffffa800d07947 */ /* 0x000fea000383ffff */
.L_x_79:
[----:B------:R-:W-:-:S07]  /*9070*/  MOV R0, UR7 ;  /* 0x0000000700007c02 */ /* 0x000fce0008000f00 */
.L_x_153:
[----:B-1----:R1:W2:Y:S02]  /*9080*/  SYNCS.PHASECHK.TRANS64.TRYWAIT P0, [R0+URZ], R3 ;  /* 0x00000003000075a7 */ /* 0x0022a400080011ff */
[----:B--2---:R-:W-:Y:S05]  /*9090*/  @!P0 NANOSLEEP.SYNCS 0x989680 ;  /* 0x009896800000895d */ /* 0x004fea0003900000 */
[----:B------:R-:W2:Y:S02]  /*90a0*/  @!P0 SYNCS.PHASECHK.TRANS64 P0, [R0+URZ], R3 ;  /* 0x00000003000085a7 */ /* 0x000ea400080010ff */
[----:B--2---:R-:W-:Y:S05]  /*90b0*/  @!P0 BRA `(.L_x_153) ;  /* 0xfffffffc00f08947 */ /* 0x004fea000383ffff */
[----:B------:R-:W-:Y:S05]  /*90c0*/  BRA `(.L_x_154) ;  /* 0xffffffa800dc7947 */ /* 0x000fea000383ffff */
.L_x_82:
[----:B------:R-:W-:-:S07]  /*90d0*/  MOV R0, UR8 ;  /* 0x0000000800007c02 */ /* 0x000fce0008000f00 */
.L_x_155:
[----:B-1----:R1:W2:Y:S02]  /*90e0*/  SYNCS.PHASECHK.TRANS64.TRYWAIT P1, [R0+URZ+0x100], R3 ;  /* 0x00010003000075a7 */ /* 0x0022a400080211ff */
[----:B--2---:R-:W-:Y:S05]  /*90f0*/  @!P1 NANOSLEEP.SYNCS 0x989680 ;  /* 0x009896800000995d */ /* 0x004fea0003900000 */
[----:B------:R-:W2:Y:S02]  /*9100*/  @!P1 SYNCS.PHASECHK.TRANS64 P1, [R0+URZ+0x100], R3 ;  /* 0x00010003000095a7 */ /* 0x000ea400080210ff */
[----:B--2---:R-:W-:Y:S05]  /*9110*/  @!P1 BRA `(.L_x_155) ;  /* 0xfffffffc00f09947 */ /* 0x004fea000383ffff */
[----:B------:R-:W-:Y:S05]  /*9120*/  BRA `(.L_x_156) ;  /* 0xffffffac00287947 */ /* 0x000fea000383ffff */
.L_x_87:
[----:B--2---:R2:W4:Y:S02]  /*9130*/  SYNCS.PHASECHK.TRANS64.TRYWAIT P0, [R0+URZ+0x80], R3 ;  /* 0x00008003000075a7 */ /* 0x00452400080011ff */
[----:B----4-:R-:W-:Y:S05]  /*9140*/  @!P0 NANOSLEEP.SYNCS 0x989680 ;  /* 0x009896800000895d */ /* 0x010fea0003900000 */
[----:B------:R-:W4:Y:S02]  /*9150*/  @!P0 SYNCS.PHASECHK.TRANS64 P0, [R0+URZ+0x80], R3 ;  /* 0x00008003000085a7 */ /* 0x000f2400080010ff */
[----:B----4-:R-:W-:Y:S05]  /*9160*/  @!P0 BRA `(.L_x_87) ;  /* 0xfffffffc00f08947 */ /* 0x010fea000383ffff */
[----:B------:R-:W-:Y:S05]  /*9170*/  BRA `(.L_x_157) ;  /* 0xffffffb000347947 */ /* 0x000fea000383ffff */
.L_x_90:
[----:B------:R-:W-:Y:S07]  /*9180*/  MOV R0, UR6 ;  /* 0x0000000600007c02 */ /* 0x000fee0008000f00 */
.L_x_158:
[----:B--2---:R2:W4:Y:S02]  /*9190*/  SYNCS.PHASECHK.TRANS64.TRYWAIT P0, [R0+URZ+0x78], R3 ;  /* 0x00007803000075a7 */ /* 0x00452400080011ff */
[----:B----4-:R-:W-:Y:S05]  /*91a0*/  @!P0 NANOSLEEP.SYNCS 0x989680 ;  /* 0x009896800000895d */ /* 0x010fea0003900000 */
[----:B------:R-:W4:Y:S02]  /*91b0*/  @!P0 SYNCS.PHASECHK.TRANS64 P0, [R0+URZ+0x78], R3 ;  /* 0x00007803000085a7 */ /* 0x000f2400080010ff */
[----:B----4-:R-:W-:Y:S05]  /*91c0*/  @!P0 BRA `(.L_x_158) ;  /* 0xfffffffc00f08947 */ /* 0x010fea000383ffff */
[----:B------:R-:W-:Y:S05]  /*91d0*/  BRA `(.L_x_89) ;  /* 0xffffffb400147947 */ /* 0x000fea000383ffff */
.L_x_93:
[----:B--2---:R-:W-:Y:S07]  /*91e0*/  MOV R3, UR6 ;  /* 0x0000000600037c02 */ /* 0x004fee0008000f00 */
.L_x_159:
[----:B-1----:R1:W2:Y:S02]  /*91f0*/  SYNCS.PHASECHK.TRANS64.TRYWAIT P0, [R3+URZ+0x60], R12 ;  /* 0x0000600c030075a7 */ /* 0x0022a400080011ff */
[----:B--2---:R-:W-:Y:S05]  /*9200*/  @!P0 NANOSLEEP.SYNCS 0x989680 ;  /* 0x009896800000895d */ /* 0x004fea0003900000 */
[----:B------:R-:W2:Y:S02]  /*9210*/  @!P0 SYNCS.PHASECHK.TRANS64 P0, [R3+URZ+0x60], R12 ;  /* 0x0000600c030085a7 */ /* 0x000ea400080010ff */
[----:B--2---:R-:W-:Y:S05]  /*9220*/  @!P0 BRA `(.L_x_159) ;  /* 0xfffffffc00f08947 */ /* 0x004fea000383ffff */
[----:B------:R-:W-:Y:S05]  /*9230*/  BRA `(.L_x_160) ;  /* 0xffffffb4008c7947 */ /* 0x000fea000383ffff */
.L_x_94:
[----:B------:R-:W-:Y:S07]  /*9240*/  MOV R3, UR6 ;  /* 0x0000000600037c02 */ /* 0x000fee0008000f00 */
.L_x_161:
[----:B-1----:R1:W2:Y:S02]  /*9250*/  SYNCS.PHASECHK.TRANS64.TRYWAIT P0, [R3+URZ+0x68], R12 ;  /* 0x0000680c030075a7 */ /* 0x0022a400080011ff */
[----:B--2---:R-:W-:Y:S05]  /*9260*/  @!P0 NANOSLEEP.SYNCS 0x989680 ;  /* 0x009896800000895d */ /* 0x004fea0003900000 */
[----:B------:R-:W2:Y:S02]  /*9270*/  @!P0 SYNCS.PHASECHK.TRANS64 P0, [R3+URZ+0x68], R12 ;  /* 0x0000680c030085a7 */ /* 0x000ea400080010ff */
[----:B--2---:R-:W-:Y:S05]  /*9280*/  @!P0 BRA `(.L_x_161) ;  /* 0xfffffffc00f08947 */ /* 0x004fea000383ffff */
[----:B------:R-:W-:Y:S05]  /*9290*/  BRA `(.L_x_162) ;  /* 0xffffffb8000c7947 */ /* 0x000fea000383ffff */
.L_x_96:
[----:B------:R-:W-:-:S07]  /*92a0*/  MOV R0, UR6 ;  /* 0x0000000600007c02 */ /* 0x000fce0008000f00 */
.L_x_163:
[----:B-1----:R1:W4:Y:S02]  /*92b0*/  SYNCS.PHASECHK.TRANS64.TRYWAIT P0, [R0+URZ+0x60], R3 ;  /* 0x00006003000075a7 */ /* 0x00232400080011ff */
[----:B----4-:R-:W-:Y:S05]  /*92c0*/  @!P0 NANOSLEEP.SYNCS 0x989680 ;  /* 0x009896800000895d */ /* 0x010fea0003900000 */
[----:B------:R-:W4:Y:S02]  /*92d0*/  @!P0 SYNCS.PHASECHK.TRANS64 P0, [R0+URZ+0x60], R3 ;  /* 0x00006003000085a7 */ /* 0x000f2400080010ff */
[----:B----4-:R-:W-:Y:S05]  /*92e0*/  @!P0 BRA `(.L_x_163) ;  /* 0xfffffffc00f08947 */ /* 0x010fea000383ffff */
[----:B------:R-:W-:Y:S05]  /*92f0*/  BRA `(.L_x_164) ;  /* 0xffffffb8007c7947 */ /* 0x000fea000383ffff */
.L_x_98:
[----:B--2---:R2:W3:Y:S02]  /*9300*/  SYNCS.PHASECHK.TRANS64.TRYWAIT P0, [R0+URZ+0x80], R3 ;  /* 0x00008003000075a7 */ /* 0x0044e400080011ff */
[----:B---3--:R-:W-:Y:S05]  /*9310*/  @!P0 NANOSLEEP.SYNCS 0x989680 ;  /* 0x009896800000895d */ /* 0x008fea0003900000 */
[----:B------:R-:W3:Y:S02]  /*9320*/  @!P0 SYNCS.PHASECHK.TRANS64 P0, [R0+URZ+0x80], R3 ;  /* 0x00008003000085a7 */ /* 0x000ee400080010ff */
[----:B---3--:R-:W-:Y:S05]  /*9330*/  @!P0 BRA `(.L_x_98) ;  /* 0xfffffffc00f08947 */ /* 0x008fea000383ffff */
[----:B------:R-:W-:Y:S05]  /*9340*/  BRA `(.L_x_165) ;  /* 0xffffffbc00447947 */ /* 0x000fea000383ffff */
.L_x_109:
[----:B-1----:R1:W3:Y:S02]  /*9350*/  SYNCS.PHASECHK.TRANS64.TRYWAIT P1, [R3+URZ+0x50], R0 ;  /* 0x00005000030075a7 */ /* 0x0022e400080211ff */
[----:B---3--:R-:W-:Y:S05]  /*9360*/  @!P1 NANOSLEEP.SYNCS 0x989680 ;  /* 0x009896800000995d */ /* 0x008fea0003900000 */
[----:B------:R-:W3:Y:S02]  /*9370*/  @!P1 SYNCS.PHASECHK.TRANS64 P1, [R3+URZ+0x50], R0 ;  /* 0x00005000030095a7 */ /* 0x000ee400080210ff */
[----:B---3--:R-:W-:Y:S05]  /*9380*/  @!P1 BRA `(.L_x_109) ;  /* 0xfffffffc00f09947 */ /* 0x008fea000383ffff */
[----:B------:R-:W-:Y:S05]  /*9390*/  BRA `(.L_x_108) ;  /* 0xffffffc800687947 */ /* 0x000fea000383ffff */
.L_x_111:
[----:B-1----:R1:W4:Y:S02]  /*93a0*/  SYNCS.PHASECHK.TRANS64.TRYWAIT P0, [R195+URZ+0xa0], R2 ;  /* 0x0000a002c30075a7 */ /* 0x00232400080011ff */
[----:B----4-:R-:W-:Y:S05]  /*93b0*/  @!P0 NANOSLEEP.SYNCS 0x989680 ;  /* 0x009896800000895d */ /* 0x010fea0003900000 */
[----:B------:R-:W4:Y:S02]  /*93c0*/  @!P0 SYNCS.PHASECHK.TRANS64 P0, [R195+URZ+0xa0], R2 ;  /* 0x0000a002c30085a7 */ /* 0x000f2400080010ff */
[----:B----4-:R-:W-:Y:S05]  /*93d0*/  @!P0 BRA `(.L_x_111) ;  /* 0xfffffffc00f08947 */ /* 0x010fea000383ffff */
[----:B------:R-:W-:Y:S05]  /*93e0*/  BRA `(.L_x_110) ;  /* 0xffffffc800c47947 */ /* 0x000fea000383ffff */
.L_x_120:
[----:B--2---:R2:W3:Y:S02]  /*93f0*/  SYNCS.PHASECHK.TRANS64.TRYWAIT P0, [R216+URZ+0x50], R3 ;  /* 0x00005003d80075a7 */ /* 0x0044e400080011ff */
[----:B---3--:R-:W-:Y:S05]  /*9400*/  @!P0 NANOSLEEP.SYNCS 0x989680 ;  /* 0x009896800000895d */ /* 0x008fea0003900000 */
[----:B------:R-:W3:Y:S02]  /*9410*/  @!P0 SYNCS.PHASECHK.TRANS64 P0, [R216+URZ+0x50], R3 ;  /* 0x00005003d80085a7 */ /* 0x000ee400080010ff */
[----:B---3--:R-:W-:Y:S05]  /*9420*/  @!P0 BRA `(.L_x_120) ;  /* 0xfffffffc00f08947 */ /* 0x008fea000383ffff */
[----:B------:R-:W-:Y:S05]  /*9430*/  BRA `(.L_x_119) ;  /* 0xffffffdc00d07947 */ /* 0x000fea000383ffff */
        .weak           $__internal_0_$__cuda_sm10x_tcgen05_guardrail_trap_col_being_dealloced_not_returned_by_alloc
        .type           $__internal_0_$__cuda_sm10x_tcgen05_guardrail_trap_col_being_dealloced_not_returned_by_alloc,@function
        .size           $__internal_0_$__cuda_sm10x_tcgen05_guardrail_trap_col_being_dealloced_not_returned_by_alloc,($__internal_1_$__cuda_sm10x_tcgen05_guardrail_trap_phase_invalid_during_alloc - $__internal_0_$__cuda_sm10x_tcgen05_guardrail_trap_col_being_dealloced_not_returned_by_alloc)
$__internal_0_$__cuda_sm10x_tcgen05_guardrail_trap_col_being_dealloced_not_returned_by_alloc:
[----:B------:R-:W-:Y:S05]  /*9440*/  BPT.TRAP 0x1 ;  /* 0x000000040000795c */ /* 0x000fea0000300000 */
[----:B------:R-:W-:-:S04]  /*9450*/  HFMA2 R3, -RZ, RZ, 0, 0 ;  /* 0x00000000ff037431 */ /* 0x000fc800000001ff */
[----:B------:R-:W-:Y:S05]  /*9460*/  RET.REL.NODEC R2 `(_ZN7cutlass13device_kernelINS_4gemm6kernel13GemmUniversalIN4cute5tupleIJiiiiEEENS1_10collective13CollectiveMmaINS1_35MainloopSm100TmaUmmaWarpSpecializedILi5ELi2ELi4ENS5_IJNS4_1CILi2EEENSA_ILi1EEESC_EEEEENS5_IJNSA_ILi256EEENSA_ILi128EEENSA_ILi32EEEEEENS_12float_e5m2_tENS5_IJlSC_lEEESJ_SK_NS4_8TiledMMAINS4_8MMA_AtomIJNS4_10MMA_TraitsINS4_25SM100_MMA_F8F6F4_2x1SM_SSEJSJ_SJ_fSF_SG_NS4_17integral_constantINS4_4UMMA5MajorELSR_0EEESS_NSP_INSQ_7ScaleInELST_0EEESU_EEEEEENS4_6LayoutINS5_IJSC_SC_SC_EEENS5_IJNSA_ILi0EEESZ_SZ_EEEEENS5_IJNS4_10UnderscoreES12_S12_EEEEENS4_18SM100_TMA_2SM_LOADENS4_14ComposedLayoutINS4_7SwizzleILi1ELi4ELi3EEENS4_18smem_ptr_flag_bitsILi8EEENSX_INS5_IJNSA_ILi8EEESH_EEENS5_IJSH_SC_EEEEEEEvNS4_8identityES15_S1F_vS1G_EENS_8epilogue10collective18CollectiveEpilogueINS1I_23Sm100TmaWarpSpecializedILi2ELi2ELi64ELb0ELb0EEEJNS5_IJSG_SG_SH_EEENS5_IJNSX_ISG_SC_EENSX_INSA_ILi64EEESC_EEEEESJ_SK_SJ_SK_NS1I_6fusion15FusionCallbacksIS1M_NS1S_17LinearCombinationISJ_fSJ_fLNS_15FloatRoundStyleE2EEES1N_S1R_JEEENS4_5SM1004TMEM4LOAD26SM100_TMEM_LOAD_32dp32b64xENS4_13SM90_TMA_LOADENS16_INS17_ILi2ELi4ELi3EEES1A_NSX_INS5_IJS1B_S1P_EEENS5_IJS1P_SC_EEEEEEENS4_39AutoVectorizingCopyWithAssumedAlignmentILi128EEENS4_14SM90_TMA_STOREES27_S29_S29_EEEvvEEEEvNT_6ParamsE) ;  /* 0xffffff6802e47950 */ /* 0x000fea0003c3ffff */
        .weak           $__internal_1_$__cuda_sm10x_tcgen05_guardrail_trap_phase_invalid_during_alloc
        .type           $__internal_1_$__cuda_sm10x_tcgen05_guardrail_trap_phase_invalid_during_alloc,@function
        .size           $__internal_1_$__cuda_sm10x_tcgen05_guardrail_trap_phase_invalid_during_alloc,($__internal_2_$__cuda_sm10x_tcgen05_guardrail_trap_unallocated_columns_being_dealloced - $__internal_1_$__cuda_sm10x_tcgen05_guardrail_trap_phase_invalid_during_alloc)
$__internal_1_$__cuda_sm10x_tcgen05_guardrail_trap_phase_invalid_during_alloc:
[----:B------:R-:W-:Y:S05]  /*9470*/  BPT.TRAP 0x1 ;  /* 0x000000040000795c */ /* 0x000fea0000300000 */
[----:B------:R-:W-:-:S04]  /*9480*/  MOV R3, 0x0 ;  /* 0x0000000000037802 */ /* 0x000fc80000000f00 */
[----:B------:R-:W-:Y:S05]  /*9490*/  RET.REL.NODEC R2 `(_ZN7cutlass13device_kernelINS_4gemm6kernel13GemmUniversalIN4cute5tupleIJiiiiEEENS1_10collective13CollectiveMmaINS1_35MainloopSm100TmaUmmaWarpSpecializedILi5ELi2ELi4ENS5_IJNS4_1CILi2EEENSA_ILi1EEESC_EEEEENS5_IJNSA_ILi256EEENSA_ILi128EEENSA_ILi32EEEEEENS_12float_e5m2_tENS5_IJlSC_lEEESJ_SK_NS4_8TiledMMAINS4_8MMA_AtomIJNS4_10MMA_TraitsINS4_25SM100_MMA_F8F6F4_2x1SM_SSEJSJ_SJ_fSF_SG_NS4_17integral_constantINS4_4UMMA5MajorELSR_0EEESS_NSP_INSQ_7ScaleInELST_0EEESU_EEEEEENS4_6LayoutINS5_IJSC_SC_SC_EEENS5_IJNSA_ILi0EEESZ_SZ_EEEEENS5_IJNS4_10UnderscoreES12_S12_EEEEENS4_18SM100_TMA_2SM_LOADENS4_14ComposedLayoutINS4_7SwizzleILi1ELi4ELi3EEENS4_18smem_ptr_flag_bitsILi8EEENSX_INS5_IJNSA_ILi8EEESH_EEENS5_IJSH_SC_EEEEEEEvNS4_8identityES15_S1F_vS1G_EENS_8epilogue10collective18CollectiveEpilogueINS1I_23Sm100TmaWarpSpecializedILi2ELi2ELi64ELb0ELb0EEEJNS5_IJSG_SG_SH_EEENS5_IJNSX_ISG_SC_EENSX_INSA_ILi64EEESC_EEEEESJ_SK_SJ_SK_NS1I_6fusion15FusionCallbacksIS1M_NS1S_17LinearCombinationISJ_fSJ_fLNS_15FloatRoundStyleE2EEES1N_S1R_JEEENS4_5SM1004TMEM4LOAD26SM100_TMEM_LOAD_32dp32b64xENS4_13SM90_TMA_LOADENS16_INS17_ILi2ELi4ELi3EEES1A_NSX_INS5_IJS1B_S1P_EEENS5_IJS1P_SC_EEEEEEENS4_39AutoVectorizingCopyWithAssumedAlignmentILi128EEENS4_14SM90_TMA_STOREES27_S29_S29_EEEvvEEEEvNT_6ParamsE) ;  /* 0xffffff6802d87950 */ /* 0x000fea0003c3ffff */
        .weak           $__internal_2_$__cuda_sm10x_tcgen05_guardrail_trap_unallocated_columns_being_dealloced
        .type           $__internal_2_$__cuda_sm10x_tcgen05_guardrail_trap_unallocated_columns_being_dealloced,@function
        .size           $__internal_2_$__cuda_sm10x_tcgen05_guardrail_trap_unallocated_columns_being_dealloced,(.L_x_167 - $__internal_2_$__cuda_sm10x_tcgen05_guardrail_trap_unallocated_columns_being_dealloced)
$__internal_2_$__cuda_sm10x_tcgen05_guardrail_trap_unallocated_columns_being_dealloced:
[----:B------:R-:W-:Y:S05]  /*94a0*/  BPT.TRAP 0x1 ;  /* 0x000000040000795c */ /* 0x000fea0000300000 */
[----:B------:R-:W-:-:S04]  /*94b0*/  HFMA2 R3, -RZ, RZ, 0, 0 ;  /* 0x00000000ff037431 */ /* 0x000fc800000001ff */
[----:B------:R-:W-:Y:S05]  /*94c0*/  RET.REL.NODEC R2 `(_ZN7cutlass13device_kernelINS_4gemm6kernel13GemmUniversalIN4cute5tupleIJiiiiEEENS1_10collective13CollectiveMmaINS1_35MainloopSm100TmaUmmaWarpSpecializedILi5ELi2ELi4ENS5_IJNS4_1CILi2EEENSA_ILi1EEESC_EEEEENS5_IJNSA_ILi256EEENSA_ILi128EEENSA_ILi32EEEEEENS_12float_e5m2_tENS5_IJlSC_lEEESJ_SK_NS4_8TiledMMAINS4_8MMA_AtomIJNS4_10MMA_TraitsINS4_25SM100_MMA_F8F6F4_2x1SM_SSEJSJ_SJ_fSF_SG_NS4_17integral_constantINS4_4UMMA5MajorELSR_0EEESS_NSP_INSQ_7ScaleInELST_0EEESU_EEEEEENS4_6LayoutINS5_IJSC_SC_SC_EEENS5_IJNSA_ILi0EEESZ_SZ_EEEEENS5_IJNS4_10UnderscoreES12_S12_EEEEENS4_18SM100_TMA_2SM_LOADENS4_14ComposedLayoutINS4_7SwizzleILi1ELi4ELi3EEENS4_18smem_ptr_flag_bitsILi8EEENSX_INS5_IJNSA_ILi8EEESH_EEENS5_IJSH_SC_EEEEEEEvNS4_8identityES15_S1F_vS1G_EENS_8epilogue10collective18CollectiveEpilogueINS1I_23Sm100TmaWarpSpecializedILi2ELi2ELi64ELb0ELb0EEEJNS5_IJSG_SG_SH_EEENS5_IJNSX_ISG_SC_EENSX_INSA_ILi64EEESC_EEEEESJ_SK_SJ_SK_NS1I_6fusion15FusionCallbacksIS1M_NS1S_17LinearCombinationISJ_fSJ_fLNS_15FloatRoundStyleE2EEES1N_S1R_JEEENS4_5SM1004TMEM4LOAD26SM100_TMEM_LOAD_32dp32b64xENS4_13SM90_TMA_LOADENS16_INS17_ILi2ELi4ELi3EEES1A_NSX_INS5_IJS1B_S1P_EEENS5_IJS1P_SC_EEEEEEENS4_39AutoVectorizingCopyWithAssumedAlignmentILi128EEENS4_14SM90_TMA_STOREES27_S29_S29_EEEvvEEEEvNT_6ParamsE) ;  /* 0xffffff6802cc7950 */ /* 0x000fea0003c3ffff */
.L_x_166:
[----:B------:R-:W-:-:S00]  /*94d0*/  BRA `(.L_x_166) ;  /* 0xfffffffc00fc7947 */ /* 0x000fc0000383ffff */
[----:B------:R-:W-:-:S00]  /*94e0*/  NOP ;  /* 0x0000000000007918 */ /* 0x000fc00000000000 */
        /* <DEDUP_REMOVED lines=9> */
.L_x_167:


//--------------------- .nv.global.init           --------------------------
	.section	.nv.global.init,"aw",@progbits
.nv.global.init:
	.type		$str$27,@object
	.size		$str$27,($str$28 - $str$27)
$str$27:
        /*0000*/ 	.byte	0x28, 0x61, 0x64, 0x64, 0x72, 0x65, 0x73, 0x73, 0x20, 0x26, 0x20, 0x6d, 0x61, 0x73, 0x6b, 0x29
        /*0010*/ 	.byte	0x20, 0x3d, 0x3d, 0x20, 0x30, 0x00
	.type		$str$28,@object
	.size		$str$28,($str$26 - $str$28)
$str$28:
        /*0016*/ 	.byte	0x2f, 0x74, 0x6d, 0x70, 0x2f, 0x63, 0x75, 0x74, 0x6c, 0x61, 0x73, 0x73, 0x5f, 0x73, 0x77, 0x65
        /*0026*/ 	.byte	0x65, 0x70, 0x5f, 0x73, 0x72, 0x63, 0x2f, 0x69, 0x6e, 0x63, 0x6c, 0x75, 0x64, 0x65, 0x2f, 0x63
        /*0036*/ 	.byte	0x75, 0x74, 0x65, 0x2f, 0x70, 0x6f, 0x69, 0x6e, 0x74, 0x65, 0x72, 0x5f, 0x66, 0x6c, 0x61, 0x67
        /*0046*/ 	.byte	0x67, 0x65, 0x64, 0x2e, 0x68, 0x70, 0x70, 0x00
	.type		$str$26,@object
	.size		$str$26,($str$25 - $str$26)
$str$26:
        /*004e*/ 	.byte	0x2f, 0x74, 0x6d, 0x70, 0x2f, 0x63, 0x75, 0x74, 0x6c, 0x61, 0x73, 0x73, 0x5f, 0x73, 0x77, 0x65
        /*005e*/ 	.byte	0x65, 0x70, 0x5f, 0x73, 0x72, 0x63, 0x2f, 0x69, 0x6e, 0x63, 0x6c, 0x75, 0x64, 0x65, 0x2f, 0x63
        /*006e*/ 	.byte	0x75, 0x74, 0x65, 0x2f, 0x61, 0x74, 0x6f, 0x6d, 0x2f, 0x63, 0x6f, 0x70, 0x79, 0x5f, 0x74, 0x72
        /*007e*/ 	.byte	0x61, 0x69, 0x74, 0x73, 0x5f, 0x73, 0x6d, 0x31, 0x30, 0x30, 0x2e, 0x68, 0x70, 0x70, 0x00
	.type		$str$25,@object
	.size		$str$25,(__unnamed_1 - $str$25)
$str$25:
        /*008d*/ 	.byte	0x28, 0x28, 0x75, 0x69, 0x6e, 0x74, 0x33, 0x32, 0x5f, 0x74, 0x28, 0x74, 0x68, 0x72, 0x65, 0x61
        /*009d*/ 	.byte	0x64, 0x49, 0x64, 0x78, 0x2e, 0x78, 0x29, 0x20, 0x2f, 0x20, 0x33, 0x32, 0x29, 0x20, 0x25, 0x20
        /*00ad*/ 	.byte	0x34, 0x29, 0x20, 0x3d, 0x3d, 0x20, 0x28, 0x28, 0x28, 0x74, 0x6d, 0x65, 0x6d, 0x5f, 0x61, 0x64
        /*00bd*/ 	.byte	0x64, 0x72, 0x20, 0x3e, 0x3e, 0x20, 0x31, 0x36, 0x29, 0x20, 0x2f, 0x20, 0x33, 0x32, 0x29, 0x20
        /*00cd*/ 	.byte	0x25, 0x20, 0x34, 0x29, 0x00
	.type		__unnamed_1,@object
	.size		__unnamed_1,(__unnamed_2 - __unnamed_1)
__unnamed_1:
        /*00d2*/ 	.byte	0x61, 0x75, 0x74, 0x6f, 0x20, 0x63, 0x75, 0x74, 0x65, 0x3a, 0x3a, 0x61, 0x73, 0x5f, 0x70, 0x6f
        /* <DEDUP_REMOVED lines=24> */
        /*0262*/ 	.byte	0x43, 0x3c, 0x38, 0x31, 0x39, 0x32, 0x3e, 0x3e, 0x3e, 0x3e, 0x5d, 0x00
	.type		__unnamed_2,@object
	.size		__unnamed_2,(.L_2 - __unnamed_2)
__unnamed_2:
        /* <DEDUP_REMOVED lines=42> */
        /*050e*/ 	.byte	0x3e, 0x3e, 0x3e, 0x3e, 0x5d, 0x00
.L_2:


//--------------------- .nv.shared._ZN7cutlass13device_kernelINS_4gemm6kernel13GemmUniversalIN4cute5tupleIJiiiiEEENS1_10collective13CollectiveMmaINS1_35MainloopSm100TmaUmmaWarpSpecializedILi5ELi2ELi4ENS5_IJNS4_1CILi2EEENSA_ILi1EEESC_EEEEENS5_IJNSA_ILi256EEENSA_ILi128EEENSA_ILi32EEEEEENS_12float_e5m2_tENS5_IJlSC_lEEESJ_SK_NS4_8TiledMMAINS4_8MMA_AtomIJNS4_10MMA_TraitsINS4_25SM100_MMA_F8F6F4_2x1SM_SSEJSJ_SJ_fSF_SG_NS4_17integral_constantINS4_4UMMA5MajorELSR_0EEESS_NSP_INSQ_7ScaleInELST_0EEESU_EEEEEENS4_6LayoutINS5_IJSC_SC_SC_EEENS5_IJNSA_ILi0EEESZ_SZ_EEEEENS5_IJNS4_10UnderscoreES12_S12_EEEEENS4_18SM100_TMA_2SM_LOADENS4_14ComposedLayoutINS4_7SwizzleILi1ELi4ELi3EEENS4_18smem_ptr_flag_bitsILi8EEENSX_INS5_IJNSA_ILi8EEESH_EEENS5_IJSH_SC_EEEEEEEvNS4_8identityES15_S1F_vS1G_EENS_8epilogue10collective18CollectiveEpilogueINS1I_23Sm100TmaWarpSpecializedILi2ELi2ELi64ELb0ELb0EEEJNS5_IJSG_SG_SH_EEENS5_IJNSX_ISG_SC_EENSX_INSA_ILi64EEESC_EEEEESJ_SK_SJ_SK_NS1I_6fusion15FusionCallbacksIS1M_NS1S_17LinearCombinationISJ_fSJ_fLNS_15FloatRoundStyleE2EEES1N_S1R_JEEENS4_5SM1004TMEM4LOAD26SM100_TMEM_LOAD_32dp32b64xENS4_13SM90_TMA_LOADENS16_INS17_ILi2ELi4ELi3EEES1A_NSX_INS5_IJS1B_S1P_EEENS5_IJS1P_SC_EEEEEEENS4_39AutoVectorizingCopyWithAssumedAlignmentILi128EEENS4_14SM90_TMA_STOREES27_S29_S29_EEEvvEEEEvNT_6ParamsE --------------------------
	.section	.nv.shared._ZN7cutlass13device_kernelINS_4gemm6kernel13GemmUniversalIN4cute5tupleIJiiiiEEENS1_10collective13CollectiveMmaINS1_35MainloopSm100TmaUmmaWarpSpecializedILi5ELi2ELi4ENS5_IJNS4_1CILi2EEENSA_ILi1EEESC_EEEEENS5_IJNSA_ILi256EEENSA_ILi128EEENSA_ILi32EEEEEENS_12float_e5m2_tENS5_IJlSC_lEEESJ_SK_NS4_8TiledMMAINS4_8MMA_AtomIJNS4_10MMA_TraitsINS4_25SM100_MMA_F8F6F4_2x1SM_SSEJSJ_SJ_fSF_SG_NS4_17integral_constantINS4_4UMMA5MajorELSR_0EEESS_NSP_INSQ_7ScaleInELST_0EEESU_EEEEEENS4_6LayoutINS5_IJSC_SC_SC_EEENS5_IJNSA_ILi0EEESZ_SZ_EEEEENS5_IJNS4_10UnderscoreES12_S12_EEEEENS4_18SM100_TMA_2SM_LOADENS4_14ComposedLayoutINS4_7SwizzleILi1ELi4ELi3EEENS4_18smem_ptr_flag_bitsILi8EEENSX_INS5_IJNSA_ILi8EEESH_EEENS5_IJSH_SC_EEEEEEEvNS4_8identityES15_S1F_vS1G_EENS_8epilogue10collective18CollectiveEpilogueINS1I_23Sm100TmaWarpSpecializedILi2ELi2ELi64ELb0ELb0EEEJNS5_IJSG_SG_SH_EEENS5_IJNSX_ISG_SC_EENSX_INSA_ILi64EEESC_EEEEESJ_SK_SJ_SK_NS1I_6fusion15FusionCallbacksIS1M_NS1S_17LinearCombinationISJ_fSJ_fLNS_15FloatRoundStyleE2EEES1N_S1R_JEEENS4_5SM1004TMEM4LOAD26SM100_TMEM_LOAD_32dp32b64xENS4_13SM90_TMA_LOADENS16_INS17_ILi2ELi4ELi3EEES1A_NSX_INS5_IJS1B_S1P_EEENS5_IJS1P_SC_EEEEEEENS4_39AutoVectorizingCopyWithAssumedAlignmentILi128EEENS4_14SM90_TMA_STOREES27_S29_S29_EEEvvEEEEvNT_6ParamsE,"aw",@nobits
	.sectionflags	@""
	.align	16
	.zero		1024


//--------------------- .nv.shared.reserved.0     --------------------------
	.section	.nv.shared.reserved.0,"aw",@nobits
	.weak		__nv_reservedSMEM_offset_0_alias
	.size		__nv_reservedSMEM_offset_0_alias, 0, 64
	.other		__nv_reservedSMEM_offset_0_alias,@"STO_CUDA_RESERVED_SHARED STV_DEFAULT"
__nv_reservedSMEM_offset_0_alias:
	.zero		0
.nv.shared.reserved.0:
	.zero		64
	.weak		__nv_reservedSMEM_tcgen05_partition
	.type		__nv_reservedSMEM_tcgen05_partition,@object
	.size		__nv_reservedSMEM_tcgen05_partition,(.L_0 - __nv_reservedSMEM_tcgen05_partition)
__nv_reservedSMEM_tcgen05_partition:
	.zero		32
.L_0:


//--------------------- .nv.global                --------------------------
	.section	.nv.global,"aw",@nobits
.nv.global:
	.type		_ZN40_INTERNAL_5ebb68c1_4_k_cu_133c5a4f_100164cute1_E,@object
	.size		_ZN40_INTERNAL_5ebb68c1_4_k_cu_133c5a4f_100164cute1_E,(_ZN40_INTERNAL_5ebb68c1_4_k_cu_133c5a4f_100164cuda3std3__45__cpo6cbeginE - _ZN40_INTERNAL_5ebb68c1_4_k_cu_133c5a4f_100164cute1_E)
_ZN40_INTERNAL_5ebb68c1_4_k_cu_133c5a4f_100164cute1_E:
	.zero		1
	.type		_ZN40_INTERNAL_5ebb68c1_4_k_cu_133c5a4f_100164cuda3std3__45__cpo6cbeginE,@object
	.size		_ZN40_INTERNAL_5ebb68c1_4_k_cu_133c5a4f_100164cuda3std3__45__cpo6cbeginE,(_ZN40_INTERNAL_5ebb68c1_4_k_cu_133c5a4f_100164cuda3std3__48in_placeE - _ZN40_INTERNAL_5ebb68c1_4_k_cu_133c5a4f_100164cuda3std3__45__cpo6cbeginE)
_ZN40_INTERNAL_5ebb68c1_4_k_cu_133c5a4f_100164cuda3std3__45__cpo6cbeginE:
	.zero		1
	.type		_ZN40_INTERNAL_5ebb68c1_4_k_cu_133c5a4f_100164cuda3std3__48in_placeE,@object
	.size		_ZN40_INTERNAL_5ebb68c1_4_k_cu_133c5a4f_100164cuda3std3__48in_placeE,(_ZN40_INTERNAL_5ebb68c1_4_k_cu_133c5a4f_100164cuda3std6ranges3__45__cpo9iter_moveE - _ZN40_INTERNAL_5ebb68c1_4_k_cu_133c5a4f_100164cuda3std3__48in_placeE)
_ZN40_INTERNAL_5ebb68c1_4_k_cu_133c5a4f_100164cuda3std3__48in_placeE:
	.zero		1
	.type		_ZN40_INTERNAL_5ebb68c1_4_k_cu_133c5a4f_100164cuda3std6ranges3__45__cpo9iter_moveE,@object
	.size		_ZN40_INTERNAL_5ebb68c1_4_k_cu_133c5a4f_100164cuda3std6ranges3__45__cpo9iter_moveE,(_ZN40_INTERNAL_5ebb68c1_4_k_cu_133c5a4f_100164cuda3std3__45__cpo5beginE - _ZN40_INTERNAL_5ebb68c1_4_k_cu_133c5a4f_100164cuda3std6ranges3__45__cpo9iter_moveE)
_ZN40_INTERNAL_5ebb68c1_4_k_cu_133c5a4f_100164cuda3std6ranges3__45__cpo9iter_moveE:
	.zero		1
	.type		_ZN40_INTERNAL_5ebb68c1_4_k_cu_133c5a4f_100164cuda3std3__45__cpo5beginE,@object
	.size		_ZN40_INTERNAL_5ebb68c1_4_k_cu_133c5a4f_100164cuda3std3__45__cpo5beginE,(_ZN40_INTERNAL_5ebb68c1_4_k_cu_133c5a4f_100164cuda3std3__442_GLOBAL__N__5ebb68c1_4_k_cu_133c5a4f_100166ignoreE - _ZN40_INTERNAL_5ebb68c1_4_k_cu_133c5a4f_100164cuda3std3__45__cpo5beginE)
_ZN40_INTERNAL_5ebb68c1_4_k_cu_133c5a4f_100164cuda3std3__45__cpo5beginE:
	.zero		1
	.type		_ZN40_INTERNAL_5ebb68c1_4_k_cu_133c5a4f_100164cuda3std3__442_GLOBAL__N__5ebb68c1_4_k_cu_133c5a4f_100166ignoreE,@object
	.size		_ZN40_INTERNAL_5ebb68c1_4_k_cu_133c5a4f_100164cuda3std3__442_GLOBAL__N__5ebb68c1_4_k_cu_133c5a4f_100166ignoreE,(_ZN40_INTERNAL_5ebb68c1_4_k_cu_133c5a4f_100164cute7productE - _ZN40_INTERNAL_5ebb68c1_4_k_cu_133c5a4f_100164cuda3std3__442_GLOBAL__N__5ebb68c1_4_k_cu_133c5a4f_100166ignoreE)
_ZN40_INTERNAL_5ebb68c1_4_k_cu_133c5a4f_100164cuda3std3__442_GLOBAL__N__5ebb68c1_4_k_cu_133c5a4f_100166ignoreE:
	.zero		1
	.type		_ZN40_INTERNAL_5ebb68c1_4_k_cu_133c5a4f_100164cute7productE,@object
	.size		_ZN40_INTERNAL_5ebb68c1_4_k_cu_133c5a4f_100164cute7productE,(_ZN40_INTERNAL_5ebb68c1_4_k_cu_133c5a4f_100164cuda3std3__45__cpo3endE - _ZN40_INTERNAL_5ebb68c1_4_k_cu_133c5a4f_100164cute7productE)
_ZN40_INTERNAL_5ebb68c1_4_k_cu_133c5a4f_100164cute7productE:
	.zero		1
	.type		_ZN40_INTERNAL_5ebb68c1_4_k_cu_133c5a4f_100164cuda3std3__45__cpo3endE,@object
	.size		_ZN40_INTERNAL_5ebb68c1_4_k_cu_133c5a4f_100164cuda3std3__45__cpo3endE,(_ZN40_INTERNAL_5ebb68c1_4_k_cu_133c5a4f_100164cuda3std3__419piecewise_constructE - _ZN40_INTERNAL_5ebb68c1_4_k_cu_133c5a4f_100164cuda3std3__45__cpo3endE)
_ZN40_INTERNAL_5ebb68c1_4_k_cu_133c5a4f_100164cuda3std3__45__cpo3endE:
	.zero		1
	.type		_ZN40_INTERNAL_5ebb68c1_4_k_cu_133c5a4f_100164cuda3std3__419piecewise_constructE,@object
	.size		_ZN40_INTERNAL_5ebb68c1_4_k_cu_133c5a4f_100164cuda3std3__419piecewise_constructE,(_ZN40_INTERNAL_5ebb68c1_4_k_cu_133c5a4f_100164cuda3std3__45__cpo4cendE - _ZN40_INTERNAL_5ebb68c1_4_k_cu_133c5a4f_100164cuda3std3__419piecewise_constructE)
_ZN40_INTERNAL_5ebb68c1_4_k_cu_133c5a4f_100164cuda3std3__419piecewise_constructE:
	.zero		1
	.type		_ZN40_INTERNAL_5ebb68c1_4_k_cu_133c5a4f_100164cuda3std3__45__cpo4cendE,@object
	.size		_ZN40_INTERNAL_5ebb68c1_4_k_cu_133c5a4f_100164cuda3std3__45__cpo4cendE,(_ZN40_INTERNAL_5ebb68c1_4_k_cu_133c5a4f_100164cuda3std6ranges3__45__cpo4swapE - _ZN40_INTERNAL_5ebb68c1_4_k_cu_133c5a4f_100164cuda3std3__45__cpo4cendE)
_ZN40_INTERNAL_5ebb68c1_4_k_cu_133c5a4f_100164cuda3std3__45__cpo4cendE:
	.zero		1
	.type		_ZN40_INTERNAL_5ebb68c1_4_k_cu_133c5a4f_100164cuda3std6ranges3__45__cpo4swapE,@object
	.size		_ZN40_INTERNAL_5ebb68c1_4_k_cu_133c5a4f_100164cuda3std6ranges3__45__cpo4swapE,(.L_10 - _ZN40_INTERNAL_5ebb68c1_4_k_cu_133c5a4f_100164cuda3std6ranges3__45__cpo4swapE)
_ZN40_INTERNAL_5ebb68c1_4_k_cu_133c5a4f_100164cuda3std6ranges3__45__cpo4swapE:
	.zero		1
.L_10:


//--------------------- .nv.constant0._ZN7cutlass13device_kernelINS_4gemm6kernel13GemmUniversalIN4cute5tupleIJiiiiEEENS1_10collective13CollectiveMmaINS1_35MainloopSm100TmaUmmaWarpSpecializedILi5ELi2ELi4ENS5_IJNS4_1CILi2EEENSA_ILi1EEESC_EEEEENS5_IJNSA_ILi256EEENSA_ILi128EEENSA_ILi32EEEEEENS_12float_e5m2_tENS5_IJlSC_lEEESJ_SK_NS4_8TiledMMAINS4_8MMA_AtomIJNS4_10MMA_TraitsINS4_25SM100_MMA_F8F6F4_2x1SM_SSEJSJ_SJ_fSF_SG_NS4_17integral_constantINS4_4UMMA5MajorELSR_0EEESS_NSP_INSQ_7ScaleInELST_0EEESU_EEEEEENS4_6LayoutINS5_IJSC_SC_SC_EEENS5_IJNSA_ILi0EEESZ_SZ_EEEEENS5_IJNS4_10UnderscoreES12_S12_EEEEENS4_18SM100_TMA_2SM_LOADENS4_14ComposedLayoutINS4_7SwizzleILi1ELi4ELi3EEENS4_18smem_ptr_flag_bitsILi8EEENSX_INS5_IJNSA_ILi8EEESH_EEENS5_IJSH_SC_EEEEEEEvNS4_8identityES15_S1F_vS1G_EENS_8epilogue10collective18CollectiveEpilogueINS1I_23Sm100TmaWarpSpecializedILi2ELi2ELi64ELb0ELb0EEEJNS5_IJSG_SG_SH_EEENS5_IJNSX_ISG_SC_EENSX_INSA_ILi64EEESC_EEEEESJ_SK_SJ_SK_NS1I_6fusion15FusionCallbacksIS1M_NS1S_17LinearCombinationISJ_fSJ_fLNS_15FloatRoundStyleE2EEES1N_S1R_JEEENS4_5SM1004TMEM4LOAD26SM100_TMEM_LOAD_32dp32b64xENS4_13SM90_TMA_LOADENS16_INS17_ILi2ELi4ELi3EEES1A_NSX_INS5_IJS1B_S1P_EEENS5_IJS1P_SC_EEEEEEENS4_39AutoVectorizingCopyWithAssumedAlignmentILi128EEENS4_14SM90_TMA_STOREES27_S29_S29_EEEvvEEEEvNT_6ParamsE --------------------------
	.section	.nv.constant0._ZN7cutlass13device_kernelINS_4gemm6kernel13GemmUniversalIN4cute5tupleIJiiiiEEENS1_10collective13CollectiveMmaINS1_35MainloopSm100TmaUmmaWarpSpecializedILi5ELi2ELi4ENS5_IJNS4_1CILi2EEENSA_ILi1EEESC_EEEEENS5_IJNSA_ILi256EEENSA_ILi128EEENSA_ILi32EEEEEENS_12float_e5m2_tENS5_IJlSC_lEEESJ_SK_NS4_8TiledMMAINS4_8MMA_AtomIJNS4_10MMA_TraitsINS4_25SM100_MMA_F8F6F4_2x1SM_SSEJSJ_SJ_fSF_SG_NS4_17integral_constantINS4_4UMMA5MajorELSR_0EEESS_NSP_INSQ_7ScaleInELST_0EEESU_EEEEEENS4_6LayoutINS5_IJSC_SC_SC_EEENS5_IJNSA_ILi0EEESZ_SZ_EEEEENS5_IJNS4_10UnderscoreES12_S12_EEEEENS4_18SM100_TMA_2SM_LOADENS4_14ComposedLayoutINS4_7SwizzleILi1ELi4ELi3EEENS4_18smem_ptr_flag_bitsILi8EEENSX_INS5_IJNSA_ILi8EEESH_EEENS5_IJSH_SC_EEEEEEEvNS4_8identityES15_S1F_vS1G_EENS_8epilogue10collective18CollectiveEpilogueINS1I_23Sm100TmaWarpSpecializedILi2ELi2ELi64ELb0ELb0EEEJNS5_IJSG_SG_SH_EEENS5_IJNSX_ISG_SC_EENSX_INSA_ILi64EEESC_EEEEESJ_SK_SJ_SK_NS1I_6fusion15FusionCallbacksIS1M_NS1S_17LinearCombinationISJ_fSJ_fLNS_15FloatRoundStyleE2EEES1N_S1R_JEEENS4_5SM1004TMEM4LOAD26SM100_TMEM_LOAD_32dp32b64xENS4_13SM90_TMA_LOADENS16_INS17_ILi2ELi4ELi3EEES1A_NSX_INS5_IJS1B_S1P_EEENS5_IJS1P_SC_EEEEEEENS4_39AutoVectorizingCopyWithAssumedAlignmentILi128EEENS4_14SM90_TMA_STOREES27_S29_S29_EEEvvEEEEvNT_6ParamsE,"a",@progbits
	.sectionflags	@""
	.align	4
.nv.constant0._ZN7cutlass13device_kernelINS_4gemm6kernel13GemmUniversalIN4cute5tupleIJiiiiEEENS1_10collective13CollectiveMmaINS1_35MainloopSm100TmaUmmaWarpSpecializedILi5ELi2ELi4ENS5_IJNS4_1CILi2EEENSA_ILi1EEESC_EEEEENS5_IJNSA_ILi256EEENSA_ILi128EEENSA_ILi32EEEEEENS_12float_e5m2_tENS5_IJlSC_lEEESJ_SK_NS4_8TiledMMAINS4_8MMA_AtomIJNS4_10MMA_TraitsINS4_25SM100_MMA_F8F6F4_2x1SM_SSEJSJ_SJ_fSF_SG_NS4_17integral_constantINS4_4UMMA5MajorELSR_0EEESS_NSP_INSQ_7ScaleInELST_0EEESU_EEEEEENS4_6LayoutINS5_IJSC_SC_SC_EEENS5_IJNSA_ILi0EEESZ_SZ_EEEEENS5_IJNS4_10UnderscoreES12_S12_EEEEENS4_18SM100_TMA_2SM_LOADENS4_14ComposedLayoutINS4_7SwizzleILi1ELi4ELi3EEENS4_18smem_ptr_flag_bitsILi8EEENSX_INS5_IJNSA_ILi8EEESH_EEENS5_IJSH_SC_EEEEEEEvNS4_8identityES15_S1F_vS1G_EENS_8epilogue10collective18CollectiveEpilogueINS1I_23Sm100TmaWarpSpecializedILi2ELi2ELi64ELb0ELb0EEEJNS5_IJSG_SG_SH_EEENS5_IJNSX_ISG_SC_EENSX_INSA_ILi64EEESC_EEEEESJ_SK_SJ_SK_NS1I_6fusion15FusionCallbacksIS1M_NS1S_17LinearCombinationISJ_fSJ_fLNS_15FloatRoundStyleE2EEES1N_S1R_JEEENS4_5SM1004TMEM4LOAD26SM100_TMEM_LOAD_32dp32b64xENS4_13SM90_TMA_LOADENS16_INS17_ILi2ELi4ELi3EEES1A_NSX_INS5_IJS1B_S1P_EEENS5_IJS1P_SC_EEEEEEENS4_39AutoVectorizingCopyWithAssumedAlignmentILi128EEENS4_14SM90_TMA_STOREES27_S29_S29_EEEvvEEEEvNT_6ParamsE:
	.zero		2944


//--------------------- SYMBOLS --------------------------

	.type		.nv.reservedSmem.offset0,@object
	.size		.nv.reservedSmem.offset0,0x4
	.type		.nv.reservedSmem.cap,@object
	.size		.nv.reservedSmem.cap,0x4
	.type		__assertfail,@function
